//
// Generated by NVIDIA NVVM Compiler
//
// Compiler Build ID: CL-36424714
// Cuda compilation tools, release 13.0, V13.0.88
// Based on NVVM 20.0.0
//

.version 9.0
.target sm_100
.address_size 64

	// .globl	_Z15FilmGradeKerneliiffffffffffffffffffffffPKfPf
.global .align 4 .b8 __cudart_i2opi_f[24] = {65, 144, 67, 60, 153, 149, 98, 219, 192, 221, 52, 245, 209, 87, 39, 252, 41, 21, 68, 78, 110, 131, 249, 162};

.visible .entry _Z15FilmGradeKerneliiffffffffffffffffffffffPKfPf(
	.param .u32 _Z15FilmGradeKerneliiffffffffffffffffffffffPKfPf_param_0,
	.param .u32 _Z15FilmGradeKerneliiffffffffffffffffffffffPKfPf_param_1,
	.param .f32 _Z15FilmGradeKerneliiffffffffffffffffffffffPKfPf_param_2,
	.param .f32 _Z15FilmGradeKerneliiffffffffffffffffffffffPKfPf_param_3,
	.param .f32 _Z15FilmGradeKerneliiffffffffffffffffffffffPKfPf_param_4,
	.param .f32 _Z15FilmGradeKerneliiffffffffffffffffffffffPKfPf_param_5,
	.param .f32 _Z15FilmGradeKerneliiffffffffffffffffffffffPKfPf_param_6,
	.param .f32 _Z15FilmGradeKerneliiffffffffffffffffffffffPKfPf_param_7,
	.param .f32 _Z15FilmGradeKerneliiffffffffffffffffffffffPKfPf_param_8,
	.param .f32 _Z15FilmGradeKerneliiffffffffffffffffffffffPKfPf_param_9,
	.param .f32 _Z15FilmGradeKerneliiffffffffffffffffffffffPKfPf_param_10,
	.param .f32 _Z15FilmGradeKerneliiffffffffffffffffffffffPKfPf_param_11,
	.param .f32 _Z15FilmGradeKerneliiffffffffffffffffffffffPKfPf_param_12,
	.param .f32 _Z15FilmGradeKerneliiffffffffffffffffffffffPKfPf_param_13,
	.param .f32 _Z15FilmGradeKerneliiffffffffffffffffffffffPKfPf_param_14,
	.param .f32 _Z15FilmGradeKerneliiffffffffffffffffffffffPKfPf_param_15,
	.param .f32 _Z15FilmGradeKerneliiffffffffffffffffffffffPKfPf_param_16,
	.param .f32 _Z15FilmGradeKerneliiffffffffffffffffffffffPKfPf_param_17,
	.param .f32 _Z15FilmGradeKerneliiffffffffffffffffffffffPKfPf_param_18,
	.param .f32 _Z15FilmGradeKerneliiffffffffffffffffffffffPKfPf_param_19,
	.param .f32 _Z15FilmGradeKerneliiffffffffffffffffffffffPKfPf_param_20,
	.param .f32 _Z15FilmGradeKerneliiffffffffffffffffffffffPKfPf_param_21,
	.param .f32 _Z15FilmGradeKerneliiffffffffffffffffffffffPKfPf_param_22,
	.param .f32 _Z15FilmGradeKerneliiffffffffffffffffffffffPKfPf_param_23,
	.param .u64 .ptr .align 1 _Z15FilmGradeKerneliiffffffffffffffffffffffPKfPf_param_24,
	.param .u64 .ptr .align 1 _Z15FilmGradeKerneliiffffffffffffffffffffffPKfPf_param_25
)
{
	.local .align 4 .b8 	__local_depot0[28];
	.reg .b64 	%SP;
	.reg .b64 	%SPL;
	.reg .pred 	%p<202>;
	.reg .b32 	%r<276>;
	.reg .b32 	%f<1023>;
	.reg .b64 	%rd<66>;
	.reg .b64 	%fd<7>;

	mov.u64 	%SPL, __local_depot0;
	ld.param.u32 	%r67, [_Z15FilmGradeKerneliiffffffffffffffffffffffPKfPf_param_0];
	ld.param.u32 	%r69, [_Z15FilmGradeKerneliiffffffffffffffffffffffPKfPf_param_1];
	ld.param.f32 	%f135, [_Z15FilmGradeKerneliiffffffffffffffffffffffPKfPf_param_2];
	ld.param.f32 	%f136, [_Z15FilmGradeKerneliiffffffffffffffffffffffPKfPf_param_3];
	ld.param.f32 	%f137, [_Z15FilmGradeKerneliiffffffffffffffffffffffPKfPf_param_4];
	ld.param.f32 	%f138, [_Z15FilmGradeKerneliiffffffffffffffffffffffPKfPf_param_5];
	ld.param.f32 	%f139, [_Z15FilmGradeKerneliiffffffffffffffffffffffPKfPf_param_6];
	ld.param.f32 	%f140, [_Z15FilmGradeKerneliiffffffffffffffffffffffPKfPf_param_7];
	ld.param.f32 	%f141, [_Z15FilmGradeKerneliiffffffffffffffffffffffPKfPf_param_8];
	ld.param.f32 	%f142, [_Z15FilmGradeKerneliiffffffffffffffffffffffPKfPf_param_9];
	ld.param.f32 	%f143, [_Z15FilmGradeKerneliiffffffffffffffffffffffPKfPf_param_10];
	ld.param.f32 	%f145, [_Z15FilmGradeKerneliiffffffffffffffffffffffPKfPf_param_12];
	ld.param.f32 	%f146, [_Z15FilmGradeKerneliiffffffffffffffffffffffPKfPf_param_13];
	ld.param.f32 	%f150, [_Z15FilmGradeKerneliiffffffffffffffffffffffPKfPf_param_17];
	ld.param.f32 	%f151, [_Z15FilmGradeKerneliiffffffffffffffffffffffPKfPf_param_18];
	ld.param.f32 	%f152, [_Z15FilmGradeKerneliiffffffffffffffffffffffPKfPf_param_19];
	ld.param.f32 	%f153, [_Z15FilmGradeKerneliiffffffffffffffffffffffPKfPf_param_20];
	ld.param.f32 	%f154, [_Z15FilmGradeKerneliiffffffffffffffffffffffPKfPf_param_21];
	ld.param.f32 	%f155, [_Z15FilmGradeKerneliiffffffffffffffffffffffPKfPf_param_22];
	ld.param.f32 	%f156, [_Z15FilmGradeKerneliiffffffffffffffffffffffPKfPf_param_23];
	ld.param.u64 	%rd24, [_Z15FilmGradeKerneliiffffffffffffffffffffffPKfPf_param_24];
	add.u64 	%rd1, %SPL, 0;
	mov.u32 	%r70, %ctaid.x;
	mov.u32 	%r71, %ntid.x;
	mov.u32 	%r72, %tid.x;
	mad.lo.s32 	%r1, %r70, %r71, %r72;
	mov.u32 	%r73, %ctaid.y;
	mov.u32 	%r74, %ntid.y;
	mov.u32 	%r75, %tid.y;
	mad.lo.s32 	%r76, %r73, %r74, %r75;
	setp.ge.s32 	%p1, %r1, %r67;
	setp.ge.s32 	%p2, %r76, %r69;
	or.pred  	%p3, %p1, %p2;
	@%p3 bra 	$L__BB0_105;
	cvta.to.global.u64 	%rd27, %rd24;
	mad.lo.s32 	%r77, %r76, %r67, %r1;
	shl.b32 	%r3, %r77, 2;
	cvt.rn.f32.u32 	%f1, %r69;
	setp.eq.f32 	%p4, %f156, 0f3F800000;
	mul.wide.s32 	%rd28, %r3, 4;
	add.s64 	%rd2, %rd27, %rd28;
	@%p4 bra 	$L__BB0_3;
	ld.global.f32 	%f991, [%rd2];
	ld.global.f32 	%f990, [%rd2+4];
	ld.global.f32 	%f992, [%rd2+8];
	bra.uni 	$L__BB0_4;
$L__BB0_3:
	cvt.rn.f32.s32 	%f157, %r67;
	cvt.rn.f32.s32 	%f158, %r1;
	div.rn.f32 	%f990, %f158, %f157;
	mov.f32 	%f991, %f990;
	mov.f32 	%f992, %f990;
$L__BB0_4:
	div.rn.f32 	%f159, %f135, 0f42C80000;
	add.f32 	%f160, %f159, %f991;
	div.rn.f32 	%f161, %f136, 0f42C80000;
	add.f32 	%f162, %f161, %f990;
	div.rn.f32 	%f163, %f137, 0f42C80000;
	add.f32 	%f164, %f163, %f992;
	sub.f32 	%f165, %f160, %f155;
	fma.rn.f32 	%f166, %f138, %f165, %f155;
	sub.f32 	%f167, %f162, %f155;
	fma.rn.f32 	%f168, %f139, %f167, %f155;
	sub.f32 	%f169, %f164, %f155;
	fma.rn.f32 	%f170, %f140, %f169, %f155;
	mul.f32 	%f171, %f166, 0f3E59B3D0;
	fma.rn.f32 	%f172, %f168, 0f3F371759, %f171;
	fma.rn.f32 	%f173, %f170, 0f3D93DD98, %f172;
	mul.f32 	%f174, %f142, 0f3F371759;
	fma.rn.f32 	%f175, %f141, 0f3E59B3D0, %f174;
	fma.rn.f32 	%f176, %f143, 0f3D93DD98, %f175;
	mov.f32 	%f177, 0f3F800000;
	sub.f32 	%f178, %f177, %f176;
	mul.f32 	%f179, %f178, %f173;
	fma.rn.f32 	%f9, %f141, %f166, %f179;
	fma.rn.f32 	%f10, %f142, %f168, %f179;
	fma.rn.f32 	%f11, %f143, %f170, %f179;
	mul.f32 	%f180, %f153, 0f3F000000;
	sub.f32 	%f12, %f177, %f154;
	mul.f32 	%f181, %f12, 0f3E800000;
	sub.f32 	%f13, %f180, %f181;
	mul.f32 	%f182, %f12, 0f3F000000;
	sub.f32 	%f183, %f177, %f182;
	fma.rn.f32 	%f14, %f153, 0f3E800000, %f183;
	sub.f32 	%f184, %f9, %f13;
	sub.f32 	%f15, %f14, %f13;
	div.rn.f32 	%f16, %f184, %f15;
	sub.f32 	%f185, %f10, %f13;
	div.rn.f32 	%f17, %f185, %f15;
	sub.f32 	%f186, %f11, %f13;
	div.rn.f32 	%f18, %f186, %f15;
	setp.geu.f32 	%p5, %f155, 0f3F000000;
	@%p5 bra 	$L__BB0_6;
	mov.f32 	%f188, 0f3F000000;
	sub.f32 	%f189, %f188, %f155;
	mul.f32 	%f190, %f189, 0f3F000000;
	sub.f32 	%f993, %f188, %f190;
	bra.uni 	$L__BB0_7;
$L__BB0_6:
	add.f32 	%f187, %f155, 0fBF000000;
	fma.rn.f32 	%f993, %f187, 0f3F000000, 0f3F000000;
$L__BB0_7:
	setp.leu.f32 	%p6, %f16, %f993;
	@%p6 bra 	$L__BB0_9;
	sub.f32 	%f192, %f16, %f993;
	add.f32 	%f193, %f993, %f993;
	mov.f32 	%f194, 0f40000000;
	sub.f32 	%f195, %f194, %f193;
	div.rn.f32 	%f196, %f192, %f195;
	add.f32 	%f994, %f196, 0f3F000000;
	bra.uni 	$L__BB0_10;
$L__BB0_9:
	add.f32 	%f191, %f993, %f993;
	div.rn.f32 	%f994, %f16, %f191;
$L__BB0_10:
	setp.leu.f32 	%p7, %f17, %f993;
	@%p7 bra 	$L__BB0_12;
	sub.f32 	%f198, %f17, %f993;
	add.f32 	%f199, %f993, %f993;
	mov.f32 	%f200, 0f40000000;
	sub.f32 	%f201, %f200, %f199;
	div.rn.f32 	%f202, %f198, %f201;
	add.f32 	%f995, %f202, 0f3F000000;
	bra.uni 	$L__BB0_13;
$L__BB0_12:
	add.f32 	%f197, %f993, %f993;
	div.rn.f32 	%f995, %f17, %f197;
$L__BB0_13:
	setp.leu.f32 	%p8, %f18, %f993;
	@%p8 bra 	$L__BB0_15;
	sub.f32 	%f204, %f18, %f993;
	add.f32 	%f205, %f993, %f993;
	mov.f32 	%f206, 0f40000000;
	sub.f32 	%f207, %f206, %f205;
	div.rn.f32 	%f208, %f204, %f207;
	add.f32 	%f996, %f208, 0f3F000000;
	bra.uni 	$L__BB0_16;
$L__BB0_15:
	add.f32 	%f203, %f993, %f993;
	div.rn.f32 	%f996, %f18, %f203;
$L__BB0_16:
	add.f32 	%f209, %f994, 0fBE800000;
	mul.f32 	%f31, %f209, 0f40C90FDB;
	mul.f32 	%f210, %f31, 0f3F22F983;
	cvt.rni.s32.f32 	%r261, %f210;
	cvt.rn.f32.s32 	%f211, %r261;
	fma.rn.f32 	%f212, %f211, 0fBFC90FDA, %f31;
	fma.rn.f32 	%f213, %f211, 0fB3A22168, %f212;
	fma.rn.f32 	%f997, %f211, 0fA7C234C5, %f213;
	abs.f32 	%f33, %f31;
	setp.ltu.f32 	%p9, %f33, 0f47CE4780;
	@%p9 bra 	$L__BB0_24;
	setp.neu.f32 	%p10, %f33, 0f7F800000;
	@%p10 bra 	$L__BB0_19;
	mov.f32 	%f216, 0f00000000;
	mul.rn.f32 	%f997, %f31, %f216;
	mov.b32 	%r261, 0;
	bra.uni 	$L__BB0_24;
$L__BB0_19:
	mov.b32 	%r5, %f31;
	mov.b64 	%rd59, 0;
	mov.b32 	%r258, 0;
	mov.u64 	%rd57, __cudart_i2opi_f;
	shl.b32 	%r80, %r5, 8;
	or.b32  	%r81, %r80, -2147483648;
	mov.u64 	%rd58, %rd1;
$L__BB0_20:
	.pragma "nounroll";
	ld.global.nc.u32 	%r79, [%rd57];
	mad.wide.u32 	%rd31, %r79, %r81, %rd59;
	shr.u64 	%rd59, %rd31, 32;
	st.local.u32 	[%rd58], %rd31;
	add.s32 	%r258, %r258, 1;
	add.s64 	%rd58, %rd58, 4;
	add.s64 	%rd57, %rd57, 4;
	setp.ne.s32 	%p11, %r258, 6;
	@%p11 bra 	$L__BB0_20;
	shr.u32 	%r82, %r5, 23;
	st.local.u32 	[%rd1+24], %rd59;
	and.b32  	%r8, %r82, 31;
	and.b32  	%r83, %r82, 224;
	add.s32 	%r84, %r83, -128;
	shr.u32 	%r85, %r84, 5;
	mul.wide.u32 	%rd32, %r85, 4;
	sub.s64 	%rd9, %rd1, %rd32;
	ld.local.u32 	%r259, [%rd9+24];
	ld.local.u32 	%r260, [%rd9+20];
	setp.eq.s32 	%p12, %r8, 0;
	@%p12 bra 	$L__BB0_23;
	shf.l.wrap.b32 	%r259, %r260, %r259, %r8;
	ld.local.u32 	%r86, [%rd9+16];
	shf.l.wrap.b32 	%r260, %r86, %r260, %r8;
$L__BB0_23:
	shr.u32 	%r87, %r259, 30;
	shf.l.wrap.b32 	%r88, %r260, %r259, 2;
	shl.b32 	%r89, %r260, 2;
	shr.u32 	%r90, %r88, 31;
	add.s32 	%r91, %r90, %r87;
	neg.s32 	%r92, %r91;
	setp.lt.s32 	%p13, %r5, 0;
	selp.b32 	%r261, %r92, %r91, %p13;
	xor.b32  	%r93, %r88, %r5;
	shr.s32 	%r94, %r88, 31;
	xor.b32  	%r95, %r94, %r88;
	xor.b32  	%r96, %r94, %r89;
	cvt.u64.u32 	%rd33, %r95;
	shl.b64 	%rd34, %rd33, 32;
	cvt.u64.u32 	%rd35, %r96;
	or.b64  	%rd36, %rd34, %rd35;
	cvt.rn.f64.s64 	%fd1, %rd36;
	mul.f64 	%fd2, %fd1, 0d3BF921FB54442D19;
	cvt.rn.f32.f64 	%f214, %fd2;
	neg.f32 	%f215, %f214;
	setp.lt.s32 	%p14, %r93, 0;
	selp.f32 	%f997, %f215, %f214, %p14;
$L__BB0_24:
	ld.param.f32 	%f987, [_Z15FilmGradeKerneliiffffffffffffffffffffffPKfPf_param_14];
	mul.rn.f32 	%f217, %f997, %f997;
	and.b32  	%r98, %r261, 1;
	setp.eq.b32 	%p15, %r98, 1;
	selp.f32 	%f218, 0f3F800000, %f997, %p15;
	fma.rn.f32 	%f219, %f217, %f218, 0f00000000;
	fma.rn.f32 	%f220, %f217, 0f37CBAC00, 0fBAB607ED;
	selp.f32 	%f221, %f220, 0fB94D4153, %p15;
	selp.f32 	%f222, 0f3D2AAABB, 0f3C0885E4, %p15;
	fma.rn.f32 	%f223, %f221, %f217, %f222;
	selp.f32 	%f224, 0fBEFFFFFF, 0fBE2AAAA8, %p15;
	fma.rn.f32 	%f225, %f223, %f217, %f224;
	fma.rn.f32 	%f226, %f225, %f219, %f218;
	and.b32  	%r99, %r261, 2;
	setp.eq.s32 	%p16, %r99, 0;
	mov.f32 	%f227, 0f00000000;
	sub.f32 	%f228, %f227, %f226;
	selp.f32 	%f229, %f226, %f228, %p16;
	add.f32 	%f230, %f229, 0f3F800000;
	div.rn.f32 	%f231, %f230, 0f41A00000;
	mul.f32 	%f232, %f987, %f231;
	fma.rn.f32 	%f37, %f232, 0f40800000, %f16;
	add.f32 	%f233, %f995, 0fBE800000;
	mul.f32 	%f38, %f233, 0f40C90FDB;
	mul.f32 	%f234, %f38, 0f3F22F983;
	cvt.rni.s32.f32 	%r265, %f234;
	cvt.rn.f32.s32 	%f235, %r265;
	fma.rn.f32 	%f236, %f235, 0fBFC90FDA, %f38;
	fma.rn.f32 	%f237, %f235, 0fB3A22168, %f236;
	fma.rn.f32 	%f998, %f235, 0fA7C234C5, %f237;
	abs.f32 	%f40, %f38;
	setp.ltu.f32 	%p17, %f40, 0f47CE4780;
	@%p17 bra 	$L__BB0_32;
	setp.neu.f32 	%p18, %f40, 0f7F800000;
	@%p18 bra 	$L__BB0_27;
	mov.f32 	%f240, 0f00000000;
	mul.rn.f32 	%f998, %f38, %f240;
	mov.b32 	%r265, 0;
	bra.uni 	$L__BB0_32;
$L__BB0_27:
	mov.b32 	%r18, %f38;
	mov.b64 	%rd62, 0;
	mov.b32 	%r262, 0;
	mov.u64 	%rd60, __cudart_i2opi_f;
	shl.b32 	%r102, %r18, 8;
	or.b32  	%r103, %r102, -2147483648;
	mov.u64 	%rd61, %rd1;
$L__BB0_28:
	.pragma "nounroll";
	ld.global.nc.u32 	%r101, [%rd60];
	mad.wide.u32 	%rd39, %r101, %r103, %rd62;
	shr.u64 	%rd62, %rd39, 32;
	st.local.u32 	[%rd61], %rd39;
	add.s32 	%r262, %r262, 1;
	add.s64 	%rd61, %rd61, 4;
	add.s64 	%rd60, %rd60, 4;
	setp.ne.s32 	%p19, %r262, 6;
	@%p19 bra 	$L__BB0_28;
	shr.u32 	%r104, %r18, 23;
	st.local.u32 	[%rd1+24], %rd62;
	and.b32  	%r21, %r104, 31;
	and.b32  	%r105, %r104, 224;
	add.s32 	%r106, %r105, -128;
	shr.u32 	%r107, %r106, 5;
	mul.wide.u32 	%rd40, %r107, 4;
	sub.s64 	%rd16, %rd1, %rd40;
	ld.local.u32 	%r263, [%rd16+24];
	ld.local.u32 	%r264, [%rd16+20];
	setp.eq.s32 	%p20, %r21, 0;
	@%p20 bra 	$L__BB0_31;
	shf.l.wrap.b32 	%r263, %r264, %r263, %r21;
	ld.local.u32 	%r108, [%rd16+16];
	shf.l.wrap.b32 	%r264, %r108, %r264, %r21;
$L__BB0_31:
	shr.u32 	%r109, %r263, 30;
	shf.l.wrap.b32 	%r110, %r264, %r263, 2;
	shl.b32 	%r111, %r264, 2;
	shr.u32 	%r112, %r110, 31;
	add.s32 	%r113, %r112, %r109;
	neg.s32 	%r114, %r113;
	setp.lt.s32 	%p21, %r18, 0;
	selp.b32 	%r265, %r114, %r113, %p21;
	xor.b32  	%r115, %r110, %r18;
	shr.s32 	%r116, %r110, 31;
	xor.b32  	%r117, %r116, %r110;
	xor.b32  	%r118, %r116, %r111;
	cvt.u64.u32 	%rd41, %r117;
	shl.b64 	%rd42, %rd41, 32;
	cvt.u64.u32 	%rd43, %r118;
	or.b64  	%rd44, %rd42, %rd43;
	cvt.rn.f64.s64 	%fd3, %rd44;
	mul.f64 	%fd4, %fd3, 0d3BF921FB54442D19;
	cvt.rn.f32.f64 	%f238, %fd4;
	neg.f32 	%f239, %f238;
	setp.lt.s32 	%p22, %r115, 0;
	selp.f32 	%f998, %f239, %f238, %p22;
$L__BB0_32:
	ld.param.f32 	%f988, [_Z15FilmGradeKerneliiffffffffffffffffffffffPKfPf_param_15];
	mul.rn.f32 	%f241, %f998, %f998;
	and.b32  	%r120, %r265, 1;
	setp.eq.b32 	%p23, %r120, 1;
	selp.f32 	%f242, 0f3F800000, %f998, %p23;
	fma.rn.f32 	%f243, %f241, %f242, 0f00000000;
	fma.rn.f32 	%f244, %f241, 0f37CBAC00, 0fBAB607ED;
	selp.f32 	%f245, %f244, 0fB94D4153, %p23;
	selp.f32 	%f246, 0f3D2AAABB, 0f3C0885E4, %p23;
	fma.rn.f32 	%f247, %f245, %f241, %f246;
	selp.f32 	%f248, 0fBEFFFFFF, 0fBE2AAAA8, %p23;
	fma.rn.f32 	%f249, %f247, %f241, %f248;
	fma.rn.f32 	%f250, %f249, %f243, %f242;
	and.b32  	%r121, %r265, 2;
	setp.eq.s32 	%p24, %r121, 0;
	mov.f32 	%f251, 0f00000000;
	sub.f32 	%f252, %f251, %f250;
	selp.f32 	%f253, %f250, %f252, %p24;
	add.f32 	%f254, %f253, 0f3F800000;
	div.rn.f32 	%f255, %f254, 0f41A00000;
	mul.f32 	%f256, %f988, %f255;
	fma.rn.f32 	%f44, %f256, 0f40800000, %f17;
	add.f32 	%f257, %f996, 0fBE800000;
	mul.f32 	%f45, %f257, 0f40C90FDB;
	mul.f32 	%f258, %f45, 0f3F22F983;
	cvt.rni.s32.f32 	%r269, %f258;
	cvt.rn.f32.s32 	%f259, %r269;
	fma.rn.f32 	%f260, %f259, 0fBFC90FDA, %f45;
	fma.rn.f32 	%f261, %f259, 0fB3A22168, %f260;
	fma.rn.f32 	%f999, %f259, 0fA7C234C5, %f261;
	abs.f32 	%f47, %f45;
	setp.ltu.f32 	%p25, %f47, 0f47CE4780;
	@%p25 bra 	$L__BB0_40;
	setp.neu.f32 	%p26, %f47, 0f7F800000;
	@%p26 bra 	$L__BB0_35;
	mov.f32 	%f264, 0f00000000;
	mul.rn.f32 	%f999, %f45, %f264;
	mov.b32 	%r269, 0;
	bra.uni 	$L__BB0_40;
$L__BB0_35:
	mov.b32 	%r31, %f45;
	mov.b64 	%rd65, 0;
	mov.b32 	%r266, 0;
	mov.u64 	%rd63, __cudart_i2opi_f;
	shl.b32 	%r124, %r31, 8;
	or.b32  	%r125, %r124, -2147483648;
	mov.u64 	%rd64, %rd1;
$L__BB0_36:
	.pragma "nounroll";
	ld.global.nc.u32 	%r123, [%rd63];
	mad.wide.u32 	%rd47, %r123, %r125, %rd65;
	shr.u64 	%rd65, %rd47, 32;
	st.local.u32 	[%rd64], %rd47;
	add.s32 	%r266, %r266, 1;
	add.s64 	%rd64, %rd64, 4;
	add.s64 	%rd63, %rd63, 4;
	setp.ne.s32 	%p27, %r266, 6;
	@%p27 bra 	$L__BB0_36;
	shr.u32 	%r126, %r31, 23;
	st.local.u32 	[%rd1+24], %rd65;
	and.b32  	%r34, %r126, 31;
	and.b32  	%r127, %r126, 224;
	add.s32 	%r128, %r127, -128;
	shr.u32 	%r129, %r128, 5;
	mul.wide.u32 	%rd48, %r129, 4;
	sub.s64 	%rd23, %rd1, %rd48;
	ld.local.u32 	%r267, [%rd23+24];
	ld.local.u32 	%r268, [%rd23+20];
	setp.eq.s32 	%p28, %r34, 0;
	@%p28 bra 	$L__BB0_39;
	shf.l.wrap.b32 	%r267, %r268, %r267, %r34;
	ld.local.u32 	%r130, [%rd23+16];
	shf.l.wrap.b32 	%r268, %r130, %r268, %r34;
$L__BB0_39:
	shr.u32 	%r131, %r267, 30;
	shf.l.wrap.b32 	%r132, %r268, %r267, 2;
	shl.b32 	%r133, %r268, 2;
	shr.u32 	%r134, %r132, 31;
	add.s32 	%r135, %r134, %r131;
	neg.s32 	%r136, %r135;
	setp.lt.s32 	%p29, %r31, 0;
	selp.b32 	%r269, %r136, %r135, %p29;
	xor.b32  	%r137, %r132, %r31;
	shr.s32 	%r138, %r132, 31;
	xor.b32  	%r139, %r138, %r132;
	xor.b32  	%r140, %r138, %r133;
	cvt.u64.u32 	%rd49, %r139;
	shl.b64 	%rd50, %rd49, 32;
	cvt.u64.u32 	%rd51, %r140;
	or.b64  	%rd52, %rd50, %rd51;
	cvt.rn.f64.s64 	%fd5, %rd52;
	mul.f64 	%fd6, %fd5, 0d3BF921FB54442D19;
	cvt.rn.f32.f64 	%f262, %fd6;
	neg.f32 	%f263, %f262;
	setp.lt.s32 	%p30, %r137, 0;
	selp.f32 	%f999, %f263, %f262, %p30;
$L__BB0_40:
	ld.param.f32 	%f989, [_Z15FilmGradeKerneliiffffffffffffffffffffffPKfPf_param_16];
	ld.param.f32 	%f986, [_Z15FilmGradeKerneliiffffffffffffffffffffffPKfPf_param_11];
	mul.rn.f32 	%f265, %f999, %f999;
	and.b32  	%r142, %r269, 1;
	setp.eq.b32 	%p31, %r142, 1;
	selp.f32 	%f266, 0f3F800000, %f999, %p31;
	fma.rn.f32 	%f267, %f265, %f266, 0f00000000;
	fma.rn.f32 	%f268, %f265, 0f37CBAC00, 0fBAB607ED;
	selp.f32 	%f269, %f268, 0fB94D4153, %p31;
	selp.f32 	%f270, 0f3D2AAABB, 0f3C0885E4, %p31;
	fma.rn.f32 	%f271, %f269, %f265, %f270;
	selp.f32 	%f272, 0fBEFFFFFF, 0fBE2AAAA8, %p31;
	fma.rn.f32 	%f273, %f271, %f265, %f272;
	fma.rn.f32 	%f274, %f273, %f267, %f266;
	and.b32  	%r143, %r269, 2;
	setp.eq.s32 	%p32, %r143, 0;
	mov.f32 	%f275, 0f00000000;
	sub.f32 	%f276, %f275, %f274;
	selp.f32 	%f277, %f274, %f276, %p32;
	add.f32 	%f278, %f277, 0f3F800000;
	div.rn.f32 	%f279, %f278, 0f41A00000;
	mul.f32 	%f280, %f989, %f279;
	fma.rn.f32 	%f281, %f280, 0f40800000, %f18;
	setp.ge.f32 	%p33, %f9, %f13;
	setp.le.f32 	%p34, %f9, %f14;
	fma.rn.f32 	%f282, %f15, %f37, %f13;
	selp.f32 	%f283, %f282, %f9, %p34;
	selp.f32 	%f284, %f283, %f9, %p33;
	setp.ge.f32 	%p35, %f10, %f13;
	setp.le.f32 	%p36, %f10, %f14;
	fma.rn.f32 	%f285, %f15, %f44, %f13;
	selp.f32 	%f286, %f285, %f10, %p36;
	selp.f32 	%f287, %f286, %f10, %p35;
	setp.ge.f32 	%p37, %f11, %f13;
	setp.le.f32 	%p38, %f11, %f14;
	fma.rn.f32 	%f288, %f15, %f281, %f13;
	selp.f32 	%f289, %f288, %f11, %p38;
	selp.f32 	%f290, %f289, %f11, %p37;
	div.rn.f32 	%f291, %f284, %f153;
	add.f32 	%f292, %f291, %f291;
	mul.f32 	%f51, %f986, 0f402DF854;
	add.f32 	%f293, %f51, %f51;
	fma.rn.f32 	%f294, %f293, %f291, 0f3F800000;
	setp.lt.f32 	%p39, %f294, 0f00800000;
	mul.f32 	%f295, %f294, 0f4B000000;
	selp.f32 	%f296, %f295, %f294, %p39;
	selp.f32 	%f297, 0fC1B80000, 0f00000000, %p39;
	mov.b32 	%r144, %f296;
	add.s32 	%r145, %r144, -1059760811;
	and.b32  	%r146, %r145, -8388608;
	sub.s32 	%r147, %r144, %r146;
	mov.b32 	%f298, %r147;
	cvt.rn.f32.s32 	%f299, %r146;
	fma.rn.f32 	%f300, %f299, 0f34000000, %f297;
	add.f32 	%f301, %f298, 0fBF800000;
	fma.rn.f32 	%f302, %f301, 0fBE055027, 0f3E1039F6;
	fma.rn.f32 	%f303, %f302, %f301, 0fBDF8CDCC;
	fma.rn.f32 	%f304, %f303, %f301, 0f3E0F2955;
	fma.rn.f32 	%f305, %f304, %f301, 0fBE2AD8B9;
	fma.rn.f32 	%f306, %f305, %f301, 0f3E4CED0B;
	fma.rn.f32 	%f307, %f306, %f301, 0fBE7FFF22;
	fma.rn.f32 	%f308, %f307, %f301, 0f3EAAAA78;
	fma.rn.f32 	%f309, %f308, %f301, 0fBF000000;
	mul.f32 	%f310, %f301, %f309;
	fma.rn.f32 	%f311, %f310, %f301, %f301;
	fma.rn.f32 	%f312, %f300, 0f3F317218, %f311;
	setp.gt.u32 	%p40, %r144, 2139095039;
	fma.rn.f32 	%f313, %f296, 0f7F800000, 0f7F800000;
	selp.f32 	%f314, %f313, %f312, %p40;
	setp.eq.f32 	%p41, %f296, 0f00000000;
	selp.f32 	%f315, 0fFF800000, %f314, %p41;
	add.f32 	%f316, %f293, 0f3F800000;
	setp.lt.f32 	%p42, %f316, 0f00800000;
	mul.f32 	%f317, %f316, 0f4B000000;
	selp.f32 	%f318, %f317, %f316, %p42;
	selp.f32 	%f319, 0fC1B80000, 0f00000000, %p42;
	mov.b32 	%r148, %f318;
	add.s32 	%r149, %r148, -1059760811;
	and.b32  	%r150, %r149, -8388608;
	sub.s32 	%r151, %r148, %r150;
	mov.b32 	%f320, %r151;
	cvt.rn.f32.s32 	%f321, %r150;
	fma.rn.f32 	%f322, %f321, 0f34000000, %f319;
	add.f32 	%f323, %f320, 0fBF800000;
	fma.rn.f32 	%f324, %f323, 0fBE055027, 0f3E1039F6;
	fma.rn.f32 	%f325, %f324, %f323, 0fBDF8CDCC;
	fma.rn.f32 	%f326, %f325, %f323, 0f3E0F2955;
	fma.rn.f32 	%f327, %f326, %f323, 0fBE2AD8B9;
	fma.rn.f32 	%f328, %f327, %f323, 0f3E4CED0B;
	fma.rn.f32 	%f329, %f328, %f323, 0fBE7FFF22;
	fma.rn.f32 	%f330, %f329, %f323, 0f3EAAAA78;
	fma.rn.f32 	%f331, %f330, %f323, 0fBF000000;
	mul.f32 	%f332, %f323, %f331;
	fma.rn.f32 	%f333, %f332, %f323, %f323;
	fma.rn.f32 	%f334, %f322, 0f3F317218, %f333;
	setp.gt.u32 	%p43, %r148, 2139095039;
	fma.rn.f32 	%f335, %f318, 0f7F800000, 0f7F800000;
	selp.f32 	%f336, %f335, %f334, %p43;
	setp.eq.f32 	%p44, %f318, 0f00000000;
	selp.f32 	%f337, 0fFF800000, %f336, %p44;
	div.rn.f32 	%f338, %f315, %f337;
	sub.f32 	%f339, %f292, %f338;
	setp.le.f32 	%p45, %f284, %f153;
	setp.gt.f32 	%p46, %f986, 0f00000000;
	mov.f32 	%f340, 0f3F800000;
	sub.f32 	%f341, %f340, %f339;
	fma.rn.f32 	%f342, %f986, %f341, %f339;
	mul.f32 	%f343, %f153, %f342;
	selp.f32 	%f344, %f343, %f284, %p45;
	selp.f32 	%f1003, %f344, %f284, %p46;
	div.rn.f32 	%f345, %f287, %f153;
	add.f32 	%f346, %f345, %f345;
	mul.f32 	%f53, %f145, 0f402DF854;
	add.f32 	%f347, %f53, %f53;
	fma.rn.f32 	%f348, %f347, %f345, 0f3F800000;
	setp.lt.f32 	%p47, %f348, 0f00800000;
	mul.f32 	%f349, %f348, 0f4B000000;
	selp.f32 	%f350, %f349, %f348, %p47;
	selp.f32 	%f351, 0fC1B80000, 0f00000000, %p47;
	mov.b32 	%r152, %f350;
	add.s32 	%r153, %r152, -1059760811;
	and.b32  	%r154, %r153, -8388608;
	sub.s32 	%r155, %r152, %r154;
	mov.b32 	%f352, %r155;
	cvt.rn.f32.s32 	%f353, %r154;
	fma.rn.f32 	%f354, %f353, 0f34000000, %f351;
	add.f32 	%f355, %f352, 0fBF800000;
	fma.rn.f32 	%f356, %f355, 0fBE055027, 0f3E1039F6;
	fma.rn.f32 	%f357, %f356, %f355, 0fBDF8CDCC;
	fma.rn.f32 	%f358, %f357, %f355, 0f3E0F2955;
	fma.rn.f32 	%f359, %f358, %f355, 0fBE2AD8B9;
	fma.rn.f32 	%f360, %f359, %f355, 0f3E4CED0B;
	fma.rn.f32 	%f361, %f360, %f355, 0fBE7FFF22;
	fma.rn.f32 	%f362, %f361, %f355, 0f3EAAAA78;
	fma.rn.f32 	%f363, %f362, %f355, 0fBF000000;
	mul.f32 	%f364, %f355, %f363;
	fma.rn.f32 	%f365, %f364, %f355, %f355;
	fma.rn.f32 	%f366, %f354, 0f3F317218, %f365;
	setp.gt.u32 	%p48, %r152, 2139095039;
	fma.rn.f32 	%f367, %f350, 0f7F800000, 0f7F800000;
	selp.f32 	%f368, %f367, %f366, %p48;
	setp.eq.f32 	%p49, %f350, 0f00000000;
	selp.f32 	%f369, 0fFF800000, %f368, %p49;
	add.f32 	%f370, %f347, 0f3F800000;
	setp.lt.f32 	%p50, %f370, 0f00800000;
	mul.f32 	%f371, %f370, 0f4B000000;
	selp.f32 	%f372, %f371, %f370, %p50;
	selp.f32 	%f373, 0fC1B80000, 0f00000000, %p50;
	mov.b32 	%r156, %f372;
	add.s32 	%r157, %r156, -1059760811;
	and.b32  	%r158, %r157, -8388608;
	sub.s32 	%r159, %r156, %r158;
	mov.b32 	%f374, %r159;
	cvt.rn.f32.s32 	%f375, %r158;
	fma.rn.f32 	%f376, %f375, 0f34000000, %f373;
	add.f32 	%f377, %f374, 0fBF800000;
	fma.rn.f32 	%f378, %f377, 0fBE055027, 0f3E1039F6;
	fma.rn.f32 	%f379, %f378, %f377, 0fBDF8CDCC;
	fma.rn.f32 	%f380, %f379, %f377, 0f3E0F2955;
	fma.rn.f32 	%f381, %f380, %f377, 0fBE2AD8B9;
	fma.rn.f32 	%f382, %f381, %f377, 0f3E4CED0B;
	fma.rn.f32 	%f383, %f382, %f377, 0fBE7FFF22;
	fma.rn.f32 	%f384, %f383, %f377, 0f3EAAAA78;
	fma.rn.f32 	%f385, %f384, %f377, 0fBF000000;
	mul.f32 	%f386, %f377, %f385;
	fma.rn.f32 	%f387, %f386, %f377, %f377;
	fma.rn.f32 	%f388, %f376, 0f3F317218, %f387;
	setp.gt.u32 	%p51, %r156, 2139095039;
	fma.rn.f32 	%f389, %f372, 0f7F800000, 0f7F800000;
	selp.f32 	%f390, %f389, %f388, %p51;
	setp.eq.f32 	%p52, %f372, 0f00000000;
	selp.f32 	%f391, 0fFF800000, %f390, %p52;
	div.rn.f32 	%f392, %f369, %f391;
	sub.f32 	%f393, %f346, %f392;
	setp.le.f32 	%p53, %f287, %f153;
	setp.gt.f32 	%p54, %f145, 0f00000000;
	sub.f32 	%f394, %f340, %f393;
	fma.rn.f32 	%f395, %f145, %f394, %f393;
	mul.f32 	%f396, %f153, %f395;
	selp.f32 	%f397, %f396, %f287, %p53;
	selp.f32 	%f1004, %f397, %f287, %p54;
	div.rn.f32 	%f398, %f290, %f153;
	add.f32 	%f399, %f398, %f398;
	mul.f32 	%f55, %f146, 0f402DF854;
	add.f32 	%f400, %f55, %f55;
	fma.rn.f32 	%f401, %f400, %f398, 0f3F800000;
	setp.lt.f32 	%p55, %f401, 0f00800000;
	mul.f32 	%f402, %f401, 0f4B000000;
	selp.f32 	%f403, %f402, %f401, %p55;
	selp.f32 	%f404, 0fC1B80000, 0f00000000, %p55;
	mov.b32 	%r160, %f403;
	add.s32 	%r161, %r160, -1059760811;
	and.b32  	%r162, %r161, -8388608;
	sub.s32 	%r163, %r160, %r162;
	mov.b32 	%f405, %r163;
	cvt.rn.f32.s32 	%f406, %r162;
	fma.rn.f32 	%f407, %f406, 0f34000000, %f404;
	add.f32 	%f408, %f405, 0fBF800000;
	fma.rn.f32 	%f409, %f408, 0fBE055027, 0f3E1039F6;
	fma.rn.f32 	%f410, %f409, %f408, 0fBDF8CDCC;
	fma.rn.f32 	%f411, %f410, %f408, 0f3E0F2955;
	fma.rn.f32 	%f412, %f411, %f408, 0fBE2AD8B9;
	fma.rn.f32 	%f413, %f412, %f408, 0f3E4CED0B;
	fma.rn.f32 	%f414, %f413, %f408, 0fBE7FFF22;
	fma.rn.f32 	%f415, %f414, %f408, 0f3EAAAA78;
	fma.rn.f32 	%f416, %f415, %f408, 0fBF000000;
	mul.f32 	%f417, %f408, %f416;
	fma.rn.f32 	%f418, %f417, %f408, %f408;
	fma.rn.f32 	%f419, %f407, 0f3F317218, %f418;
	setp.gt.u32 	%p56, %r160, 2139095039;
	fma.rn.f32 	%f420, %f403, 0f7F800000, 0f7F800000;
	selp.f32 	%f421, %f420, %f419, %p56;
	setp.eq.f32 	%p57, %f403, 0f00000000;
	selp.f32 	%f422, 0fFF800000, %f421, %p57;
	add.f32 	%f423, %f400, 0f3F800000;
	setp.lt.f32 	%p58, %f423, 0f00800000;
	mul.f32 	%f424, %f423, 0f4B000000;
	selp.f32 	%f425, %f424, %f423, %p58;
	selp.f32 	%f426, 0fC1B80000, 0f00000000, %p58;
	mov.b32 	%r164, %f425;
	add.s32 	%r165, %r164, -1059760811;
	and.b32  	%r166, %r165, -8388608;
	sub.s32 	%r167, %r164, %r166;
	mov.b32 	%f427, %r167;
	cvt.rn.f32.s32 	%f428, %r166;
	fma.rn.f32 	%f429, %f428, 0f34000000, %f426;
	add.f32 	%f430, %f427, 0fBF800000;
	fma.rn.f32 	%f431, %f430, 0fBE055027, 0f3E1039F6;
	fma.rn.f32 	%f432, %f431, %f430, 0fBDF8CDCC;
	fma.rn.f32 	%f433, %f432, %f430, 0f3E0F2955;
	fma.rn.f32 	%f434, %f433, %f430, 0fBE2AD8B9;
	fma.rn.f32 	%f435, %f434, %f430, 0f3E4CED0B;
	fma.rn.f32 	%f436, %f435, %f430, 0fBE7FFF22;
	fma.rn.f32 	%f437, %f436, %f430, 0f3EAAAA78;
	fma.rn.f32 	%f438, %f437, %f430, 0fBF000000;
	mul.f32 	%f439, %f430, %f438;
	fma.rn.f32 	%f440, %f439, %f430, %f430;
	fma.rn.f32 	%f441, %f429, 0f3F317218, %f440;
	setp.gt.u32 	%p59, %r164, 2139095039;
	fma.rn.f32 	%f442, %f425, 0f7F800000, 0f7F800000;
	selp.f32 	%f443, %f442, %f441, %p59;
	setp.eq.f32 	%p60, %f425, 0f00000000;
	selp.f32 	%f444, 0fFF800000, %f443, %p60;
	div.rn.f32 	%f445, %f422, %f444;
	sub.f32 	%f446, %f399, %f445;
	setp.le.f32 	%p61, %f290, %f153;
	setp.gt.f32 	%p62, %f146, 0f00000000;
	sub.f32 	%f447, %f340, %f446;
	fma.rn.f32 	%f448, %f146, %f447, %f446;
	mul.f32 	%f449, %f153, %f448;
	selp.f32 	%f450, %f449, %f290, %p61;
	selp.f32 	%f1005, %f450, %f290, %p62;
	div.rn.f32 	%f451, %f1003, %f153;
	add.f32 	%f452, %f986, %f986;
	sub.f32 	%f453, %f340, %f451;
	fma.rn.f32 	%f57, %f452, %f453, %f451;
	setp.gtu.f32 	%p63, %f1003, %f153;
	setp.geu.f32 	%p64, %f986, 0f00000000;
	or.pred  	%p65, %p64, %p63;
	@%p65 bra 	$L__BB0_42;
	mul.f32 	%f454, %f51, 0fC0000000;
	fma.rn.f32 	%f455, %f454, %f57, 0f3F800000;
	setp.lt.f32 	%p66, %f455, 0f00800000;
	mul.f32 	%f456, %f455, 0f4B000000;
	selp.f32 	%f457, %f456, %f455, %p66;
	selp.f32 	%f458, 0fC1B80000, 0f00000000, %p66;
	mov.b32 	%r168, %f457;
	add.s32 	%r169, %r168, -1059760811;
	and.b32  	%r170, %r169, -8388608;
	sub.s32 	%r171, %r168, %r170;
	mov.b32 	%f459, %r171;
	cvt.rn.f32.s32 	%f460, %r170;
	fma.rn.f32 	%f461, %f460, 0f34000000, %f458;
	add.f32 	%f462, %f459, 0fBF800000;
	fma.rn.f32 	%f463, %f462, 0fBE055027, 0f3E1039F6;
	fma.rn.f32 	%f464, %f463, %f462, 0fBDF8CDCC;
	fma.rn.f32 	%f465, %f464, %f462, 0f3E0F2955;
	fma.rn.f32 	%f466, %f465, %f462, 0fBE2AD8B9;
	fma.rn.f32 	%f467, %f466, %f462, 0f3E4CED0B;
	fma.rn.f32 	%f468, %f467, %f462, 0fBE7FFF22;
	fma.rn.f32 	%f469, %f468, %f462, 0f3EAAAA78;
	fma.rn.f32 	%f470, %f469, %f462, 0fBF000000;
	mul.f32 	%f471, %f462, %f470;
	fma.rn.f32 	%f472, %f471, %f462, %f462;
	fma.rn.f32 	%f473, %f461, 0f3F317218, %f472;
	setp.gt.u32 	%p67, %r168, 2139095039;
	fma.rn.f32 	%f474, %f457, 0f7F800000, 0f7F800000;
	selp.f32 	%f475, %f474, %f473, %p67;
	setp.eq.f32 	%p68, %f457, 0f00000000;
	selp.f32 	%f476, 0fFF800000, %f475, %p68;
	add.f32 	%f477, %f454, 0f3F800000;
	setp.lt.f32 	%p69, %f477, 0f00800000;
	mul.f32 	%f478, %f477, 0f4B000000;
	selp.f32 	%f479, %f478, %f477, %p69;
	selp.f32 	%f480, 0fC1B80000, 0f00000000, %p69;
	mov.b32 	%r172, %f479;
	add.s32 	%r173, %r172, -1059760811;
	and.b32  	%r174, %r173, -8388608;
	sub.s32 	%r175, %r172, %r174;
	mov.b32 	%f481, %r175;
	cvt.rn.f32.s32 	%f482, %r174;
	fma.rn.f32 	%f483, %f482, 0f34000000, %f480;
	add.f32 	%f484, %f481, 0fBF800000;
	fma.rn.f32 	%f485, %f484, 0fBE055027, 0f3E1039F6;
	fma.rn.f32 	%f486, %f485, %f484, 0fBDF8CDCC;
	fma.rn.f32 	%f487, %f486, %f484, 0f3E0F2955;
	fma.rn.f32 	%f488, %f487, %f484, 0fBE2AD8B9;
	fma.rn.f32 	%f489, %f488, %f484, 0f3E4CED0B;
	fma.rn.f32 	%f490, %f489, %f484, 0fBE7FFF22;
	fma.rn.f32 	%f491, %f490, %f484, 0f3EAAAA78;
	fma.rn.f32 	%f492, %f491, %f484, 0fBF000000;
	mul.f32 	%f493, %f484, %f492;
	fma.rn.f32 	%f494, %f493, %f484, %f484;
	fma.rn.f32 	%f495, %f483, 0f3F317218, %f494;
	setp.gt.u32 	%p70, %r172, 2139095039;
	fma.rn.f32 	%f496, %f479, 0f7F800000, 0f7F800000;
	selp.f32 	%f497, %f496, %f495, %p70;
	setp.eq.f32 	%p71, %f479, 0f00000000;
	selp.f32 	%f498, 0fFF800000, %f497, %p71;
	div.rn.f32 	%f499, %f476, %f498;
	mul.f32 	%f1003, %f153, %f499;
$L__BB0_42:
	div.rn.f32 	%f500, %f1004, %f153;
	add.f32 	%f501, %f145, %f145;
	mov.f32 	%f502, 0f3F800000;
	sub.f32 	%f503, %f502, %f500;
	fma.rn.f32 	%f60, %f501, %f503, %f500;
	setp.gtu.f32 	%p72, %f1004, %f153;
	setp.geu.f32 	%p73, %f145, 0f00000000;
	or.pred  	%p74, %p73, %p72;
	@%p74 bra 	$L__BB0_44;
	mul.f32 	%f504, %f53, 0fC0000000;
	fma.rn.f32 	%f505, %f504, %f60, 0f3F800000;
	setp.lt.f32 	%p75, %f505, 0f00800000;
	mul.f32 	%f506, %f505, 0f4B000000;
	selp.f32 	%f507, %f506, %f505, %p75;
	selp.f32 	%f508, 0fC1B80000, 0f00000000, %p75;
	mov.b32 	%r176, %f507;
	add.s32 	%r177, %r176, -1059760811;
	and.b32  	%r178, %r177, -8388608;
	sub.s32 	%r179, %r176, %r178;
	mov.b32 	%f509, %r179;
	cvt.rn.f32.s32 	%f510, %r178;
	fma.rn.f32 	%f511, %f510, 0f34000000, %f508;
	add.f32 	%f512, %f509, 0fBF800000;
	fma.rn.f32 	%f513, %f512, 0fBE055027, 0f3E1039F6;
	fma.rn.f32 	%f514, %f513, %f512, 0fBDF8CDCC;
	fma.rn.f32 	%f515, %f514, %f512, 0f3E0F2955;
	fma.rn.f32 	%f516, %f515, %f512, 0fBE2AD8B9;
	fma.rn.f32 	%f517, %f516, %f512, 0f3E4CED0B;
	fma.rn.f32 	%f518, %f517, %f512, 0fBE7FFF22;
	fma.rn.f32 	%f519, %f518, %f512, 0f3EAAAA78;
	fma.rn.f32 	%f520, %f519, %f512, 0fBF000000;
	mul.f32 	%f521, %f512, %f520;
	fma.rn.f32 	%f522, %f521, %f512, %f512;
	fma.rn.f32 	%f523, %f511, 0f3F317218, %f522;
	setp.gt.u32 	%p76, %r176, 2139095039;
	fma.rn.f32 	%f524, %f507, 0f7F800000, 0f7F800000;
	selp.f32 	%f525, %f524, %f523, %p76;
	setp.eq.f32 	%p77, %f507, 0f00000000;
	selp.f32 	%f526, 0fFF800000, %f525, %p77;
	add.f32 	%f527, %f504, 0f3F800000;
	setp.lt.f32 	%p78, %f527, 0f00800000;
	mul.f32 	%f528, %f527, 0f4B000000;
	selp.f32 	%f529, %f528, %f527, %p78;
	selp.f32 	%f530, 0fC1B80000, 0f00000000, %p78;
	mov.b32 	%r180, %f529;
	add.s32 	%r181, %r180, -1059760811;
	and.b32  	%r182, %r181, -8388608;
	sub.s32 	%r183, %r180, %r182;
	mov.b32 	%f531, %r183;
	cvt.rn.f32.s32 	%f532, %r182;
	fma.rn.f32 	%f533, %f532, 0f34000000, %f530;
	add.f32 	%f534, %f531, 0fBF800000;
	fma.rn.f32 	%f535, %f534, 0fBE055027, 0f3E1039F6;
	fma.rn.f32 	%f536, %f535, %f534, 0fBDF8CDCC;
	fma.rn.f32 	%f537, %f536, %f534, 0f3E0F2955;
	fma.rn.f32 	%f538, %f537, %f534, 0fBE2AD8B9;
	fma.rn.f32 	%f539, %f538, %f534, 0f3E4CED0B;
	fma.rn.f32 	%f540, %f539, %f534, 0fBE7FFF22;
	fma.rn.f32 	%f541, %f540, %f534, 0f3EAAAA78;
	fma.rn.f32 	%f542, %f541, %f534, 0fBF000000;
	mul.f32 	%f543, %f534, %f542;
	fma.rn.f32 	%f544, %f543, %f534, %f534;
	fma.rn.f32 	%f545, %f533, 0f3F317218, %f544;
	setp.gt.u32 	%p79, %r180, 2139095039;
	fma.rn.f32 	%f546, %f529, 0f7F800000, 0f7F800000;
	selp.f32 	%f547, %f546, %f545, %p79;
	setp.eq.f32 	%p80, %f529, 0f00000000;
	selp.f32 	%f548, 0fFF800000, %f547, %p80;
	div.rn.f32 	%f549, %f526, %f548;
	mul.f32 	%f1004, %f153, %f549;
$L__BB0_44:
	div.rn.f32 	%f550, %f1005, %f153;
	add.f32 	%f551, %f146, %f146;
	mov.f32 	%f552, 0f3F800000;
	sub.f32 	%f553, %f552, %f550;
	fma.rn.f32 	%f63, %f551, %f553, %f550;
	setp.gtu.f32 	%p81, %f1005, %f153;
	setp.geu.f32 	%p82, %f146, 0f00000000;
	or.pred  	%p83, %p82, %p81;
	@%p83 bra 	$L__BB0_46;
	mul.f32 	%f554, %f55, 0fC0000000;
	fma.rn.f32 	%f555, %f554, %f63, 0f3F800000;
	setp.lt.f32 	%p84, %f555, 0f00800000;
	mul.f32 	%f556, %f555, 0f4B000000;
	selp.f32 	%f557, %f556, %f555, %p84;
	selp.f32 	%f558, 0fC1B80000, 0f00000000, %p84;
	mov.b32 	%r184, %f557;
	add.s32 	%r185, %r184, -1059760811;
	and.b32  	%r186, %r185, -8388608;
	sub.s32 	%r187, %r184, %r186;
	mov.b32 	%f559, %r187;
	cvt.rn.f32.s32 	%f560, %r186;
	fma.rn.f32 	%f561, %f560, 0f34000000, %f558;
	add.f32 	%f562, %f559, 0fBF800000;
	fma.rn.f32 	%f563, %f562, 0fBE055027, 0f3E1039F6;
	fma.rn.f32 	%f564, %f563, %f562, 0fBDF8CDCC;
	fma.rn.f32 	%f565, %f564, %f562, 0f3E0F2955;
	fma.rn.f32 	%f566, %f565, %f562, 0fBE2AD8B9;
	fma.rn.f32 	%f567, %f566, %f562, 0f3E4CED0B;
	fma.rn.f32 	%f568, %f567, %f562, 0fBE7FFF22;
	fma.rn.f32 	%f569, %f568, %f562, 0f3EAAAA78;
	fma.rn.f32 	%f570, %f569, %f562, 0fBF000000;
	mul.f32 	%f571, %f562, %f570;
	fma.rn.f32 	%f572, %f571, %f562, %f562;
	fma.rn.f32 	%f573, %f561, 0f3F317218, %f572;
	setp.gt.u32 	%p85, %r184, 2139095039;
	fma.rn.f32 	%f574, %f557, 0f7F800000, 0f7F800000;
	selp.f32 	%f575, %f574, %f573, %p85;
	setp.eq.f32 	%p86, %f557, 0f00000000;
	selp.f32 	%f576, 0fFF800000, %f575, %p86;
	add.f32 	%f577, %f554, 0f3F800000;
	setp.lt.f32 	%p87, %f577, 0f00800000;
	mul.f32 	%f578, %f577, 0f4B000000;
	selp.f32 	%f579, %f578, %f577, %p87;
	selp.f32 	%f580, 0fC1B80000, 0f00000000, %p87;
	mov.b32 	%r188, %f579;
	add.s32 	%r189, %r188, -1059760811;
	and.b32  	%r190, %r189, -8388608;
	sub.s32 	%r191, %r188, %r190;
	mov.b32 	%f581, %r191;
	cvt.rn.f32.s32 	%f582, %r190;
	fma.rn.f32 	%f583, %f582, 0f34000000, %f580;
	add.f32 	%f584, %f581, 0fBF800000;
	fma.rn.f32 	%f585, %f584, 0fBE055027, 0f3E1039F6;
	fma.rn.f32 	%f586, %f585, %f584, 0fBDF8CDCC;
	fma.rn.f32 	%f587, %f586, %f584, 0f3E0F2955;
	fma.rn.f32 	%f588, %f587, %f584, 0fBE2AD8B9;
	fma.rn.f32 	%f589, %f588, %f584, 0f3E4CED0B;
	fma.rn.f32 	%f590, %f589, %f584, 0fBE7FFF22;
	fma.rn.f32 	%f591, %f590, %f584, 0f3EAAAA78;
	fma.rn.f32 	%f592, %f591, %f584, 0fBF000000;
	mul.f32 	%f593, %f584, %f592;
	fma.rn.f32 	%f594, %f593, %f584, %f584;
	fma.rn.f32 	%f595, %f583, 0f3F317218, %f594;
	setp.gt.u32 	%p88, %r188, 2139095039;
	fma.rn.f32 	%f596, %f579, 0f7F800000, 0f7F800000;
	selp.f32 	%f597, %f596, %f595, %p88;
	setp.eq.f32 	%p89, %f579, 0f00000000;
	selp.f32 	%f598, 0fFF800000, %f597, %p89;
	div.rn.f32 	%f599, %f576, %f598;
	mul.f32 	%f1005, %f153, %f599;
$L__BB0_46:
	fma.rn.f32 	%f66, %f150, 0f40000000, 0f3F800000;
	setp.ltu.f32 	%p90, %f1003, %f154;
	setp.leu.f32 	%p91, %f150, 0f00000000;
	or.pred  	%p92, %p91, %p90;
	@%p92 bra 	$L__BB0_48;
	sub.f32 	%f600, %f1003, %f154;
	div.rn.f32 	%f601, %f600, %f12;
	mul.f32 	%f602, %f66, %f601;
	add.f32 	%f603, %f602, %f602;
	mul.f32 	%f604, %f602, 0f402DF854;
	fma.rn.f32 	%f605, %f150, %f604, 0f3F800000;
	setp.lt.f32 	%p93, %f605, 0f00800000;
	mul.f32 	%f606, %f605, 0f4B000000;
	selp.f32 	%f607, %f606, %f605, %p93;
	selp.f32 	%f608, 0fC1B80000, 0f00000000, %p93;
	mov.b32 	%r192, %f607;
	add.s32 	%r193, %r192, -1059760811;
	and.b32  	%r194, %r193, -8388608;
	sub.s32 	%r195, %r192, %r194;
	mov.b32 	%f609, %r195;
	cvt.rn.f32.s32 	%f610, %r194;
	fma.rn.f32 	%f611, %f610, 0f34000000, %f608;
	add.f32 	%f612, %f609, 0fBF800000;
	fma.rn.f32 	%f613, %f612, 0fBE055027, 0f3E1039F6;
	fma.rn.f32 	%f614, %f613, %f612, 0fBDF8CDCC;
	fma.rn.f32 	%f615, %f614, %f612, 0f3E0F2955;
	fma.rn.f32 	%f616, %f615, %f612, 0fBE2AD8B9;
	fma.rn.f32 	%f617, %f616, %f612, 0f3E4CED0B;
	fma.rn.f32 	%f618, %f617, %f612, 0fBE7FFF22;
	fma.rn.f32 	%f619, %f618, %f612, 0f3EAAAA78;
	fma.rn.f32 	%f620, %f619, %f612, 0fBF000000;
	mul.f32 	%f621, %f612, %f620;
	fma.rn.f32 	%f622, %f621, %f612, %f612;
	fma.rn.f32 	%f623, %f611, 0f3F317218, %f622;
	setp.gt.u32 	%p94, %r192, 2139095039;
	fma.rn.f32 	%f624, %f607, 0f7F800000, 0f7F800000;
	selp.f32 	%f625, %f624, %f623, %p94;
	setp.eq.f32 	%p95, %f607, 0f00000000;
	selp.f32 	%f626, 0fFF800000, %f625, %p95;
	fma.rn.f32 	%f627, %f150, 0f402DF854, 0f3F800000;
	setp.lt.f32 	%p96, %f627, 0f00800000;
	mul.f32 	%f628, %f627, 0f4B000000;
	selp.f32 	%f629, %f628, %f627, %p96;
	selp.f32 	%f630, 0fC1B80000, 0f00000000, %p96;
	mov.b32 	%r196, %f629;
	add.s32 	%r197, %r196, -1059760811;
	and.b32  	%r198, %r197, -8388608;
	sub.s32 	%r199, %r196, %r198;
	mov.b32 	%f631, %r199;
	cvt.rn.f32.s32 	%f632, %r198;
	fma.rn.f32 	%f633, %f632, 0f34000000, %f630;
	add.f32 	%f634, %f631, 0fBF800000;
	fma.rn.f32 	%f635, %f634, 0fBE055027, 0f3E1039F6;
	fma.rn.f32 	%f636, %f635, %f634, 0fBDF8CDCC;
	fma.rn.f32 	%f637, %f636, %f634, 0f3E0F2955;
	fma.rn.f32 	%f638, %f637, %f634, 0fBE2AD8B9;
	fma.rn.f32 	%f639, %f638, %f634, 0f3E4CED0B;
	fma.rn.f32 	%f640, %f639, %f634, 0fBE7FFF22;
	fma.rn.f32 	%f641, %f640, %f634, 0f3EAAAA78;
	fma.rn.f32 	%f642, %f641, %f634, 0fBF000000;
	mul.f32 	%f643, %f634, %f642;
	fma.rn.f32 	%f644, %f643, %f634, %f634;
	fma.rn.f32 	%f645, %f633, 0f3F317218, %f644;
	setp.gt.u32 	%p97, %r196, 2139095039;
	fma.rn.f32 	%f646, %f629, 0f7F800000, 0f7F800000;
	selp.f32 	%f647, %f646, %f645, %p97;
	setp.eq.f32 	%p98, %f629, 0f00000000;
	selp.f32 	%f648, 0fFF800000, %f647, %p98;
	div.rn.f32 	%f649, %f626, %f648;
	sub.f32 	%f650, %f603, %f649;
	fma.rn.f32 	%f1003, %f12, %f650, %f154;
$L__BB0_48:
	fma.rn.f32 	%f69, %f151, 0f40000000, 0f3F800000;
	setp.ltu.f32 	%p99, %f1004, %f154;
	setp.leu.f32 	%p100, %f151, 0f00000000;
	or.pred  	%p101, %p100, %p99;
	@%p101 bra 	$L__BB0_50;
	sub.f32 	%f651, %f1004, %f154;
	div.rn.f32 	%f652, %f651, %f12;
	mul.f32 	%f653, %f69, %f652;
	add.f32 	%f654, %f653, %f653;
	mul.f32 	%f655, %f653, 0f402DF854;
	fma.rn.f32 	%f656, %f151, %f655, 0f3F800000;
	setp.lt.f32 	%p102, %f656, 0f00800000;
	mul.f32 	%f657, %f656, 0f4B000000;
	selp.f32 	%f658, %f657, %f656, %p102;
	selp.f32 	%f659, 0fC1B80000, 0f00000000, %p102;
	mov.b32 	%r200, %f658;
	add.s32 	%r201, %r200, -1059760811;
	and.b32  	%r202, %r201, -8388608;
	sub.s32 	%r203, %r200, %r202;
	mov.b32 	%f660, %r203;
	cvt.rn.f32.s32 	%f661, %r202;
	fma.rn.f32 	%f662, %f661, 0f34000000, %f659;
	add.f32 	%f663, %f660, 0fBF800000;
	fma.rn.f32 	%f664, %f663, 0fBE055027, 0f3E1039F6;
	fma.rn.f32 	%f665, %f664, %f663, 0fBDF8CDCC;
	fma.rn.f32 	%f666, %f665, %f663, 0f3E0F2955;
	fma.rn.f32 	%f667, %f666, %f663, 0fBE2AD8B9;
	fma.rn.f32 	%f668, %f667, %f663, 0f3E4CED0B;
	fma.rn.f32 	%f669, %f668, %f663, 0fBE7FFF22;
	fma.rn.f32 	%f670, %f669, %f663, 0f3EAAAA78;
	fma.rn.f32 	%f671, %f670, %f663, 0fBF000000;
	mul.f32 	%f672, %f663, %f671;
	fma.rn.f32 	%f673, %f672, %f663, %f663;
	fma.rn.f32 	%f674, %f662, 0f3F317218, %f673;
	setp.gt.u32 	%p103, %r200, 2139095039;
	fma.rn.f32 	%f675, %f658, 0f7F800000, 0f7F800000;
	selp.f32 	%f676, %f675, %f674, %p103;
	setp.eq.f32 	%p104, %f658, 0f00000000;
	selp.f32 	%f677, 0fFF800000, %f676, %p104;
	fma.rn.f32 	%f678, %f151, 0f402DF854, 0f3F800000;
	setp.lt.f32 	%p105, %f678, 0f00800000;
	mul.f32 	%f679, %f678, 0f4B000000;
	selp.f32 	%f680, %f679, %f678, %p105;
	selp.f32 	%f681, 0fC1B80000, 0f00000000, %p105;
	mov.b32 	%r204, %f680;
	add.s32 	%r205, %r204, -1059760811;
	and.b32  	%r206, %r205, -8388608;
	sub.s32 	%r207, %r204, %r206;
	mov.b32 	%f682, %r207;
	cvt.rn.f32.s32 	%f683, %r206;
	fma.rn.f32 	%f684, %f683, 0f34000000, %f681;
	add.f32 	%f685, %f682, 0fBF800000;
	fma.rn.f32 	%f686, %f685, 0fBE055027, 0f3E1039F6;
	fma.rn.f32 	%f687, %f686, %f685, 0fBDF8CDCC;
	fma.rn.f32 	%f688, %f687, %f685, 0f3E0F2955;
	fma.rn.f32 	%f689, %f688, %f685, 0fBE2AD8B9;
	fma.rn.f32 	%f690, %f689, %f685, 0f3E4CED0B;
	fma.rn.f32 	%f691, %f690, %f685, 0fBE7FFF22;
	fma.rn.f32 	%f692, %f691, %f685, 0f3EAAAA78;
	fma.rn.f32 	%f693, %f692, %f685, 0fBF000000;
	mul.f32 	%f694, %f685, %f693;
	fma.rn.f32 	%f695, %f694, %f685, %f685;
	fma.rn.f32 	%f696, %f684, 0f3F317218, %f695;
	setp.gt.u32 	%p106, %r204, 2139095039;
	fma.rn.f32 	%f697, %f680, 0f7F800000, 0f7F800000;
	selp.f32 	%f698, %f697, %f696, %p106;
	setp.eq.f32 	%p107, %f680, 0f00000000;
	selp.f32 	%f699, 0fFF800000, %f698, %p107;
	div.rn.f32 	%f700, %f677, %f699;
	sub.f32 	%f701, %f654, %f700;
	fma.rn.f32 	%f1004, %f12, %f701, %f154;
$L__BB0_50:
	fma.rn.f32 	%f72, %f152, 0f40000000, 0f3F800000;
	setp.ltu.f32 	%p108, %f1005, %f154;
	setp.leu.f32 	%p109, %f152, 0f00000000;
	or.pred  	%p110, %p109, %p108;
	@%p110 bra 	$L__BB0_52;
	sub.f32 	%f702, %f1005, %f154;
	div.rn.f32 	%f703, %f702, %f12;
	mul.f32 	%f704, %f72, %f703;
	add.f32 	%f705, %f704, %f704;
	mul.f32 	%f706, %f704, 0f402DF854;
	fma.rn.f32 	%f707, %f152, %f706, 0f3F800000;
	setp.lt.f32 	%p111, %f707, 0f00800000;
	mul.f32 	%f708, %f707, 0f4B000000;
	selp.f32 	%f709, %f708, %f707, %p111;
	selp.f32 	%f710, 0fC1B80000, 0f00000000, %p111;
	mov.b32 	%r208, %f709;
	add.s32 	%r209, %r208, -1059760811;
	and.b32  	%r210, %r209, -8388608;
	sub.s32 	%r211, %r208, %r210;
	mov.b32 	%f711, %r211;
	cvt.rn.f32.s32 	%f712, %r210;
	fma.rn.f32 	%f713, %f712, 0f34000000, %f710;
	add.f32 	%f714, %f711, 0fBF800000;
	fma.rn.f32 	%f715, %f714, 0fBE055027, 0f3E1039F6;
	fma.rn.f32 	%f716, %f715, %f714, 0fBDF8CDCC;
	fma.rn.f32 	%f717, %f716, %f714, 0f3E0F2955;
	fma.rn.f32 	%f718, %f717, %f714, 0fBE2AD8B9;
	fma.rn.f32 	%f719, %f718, %f714, 0f3E4CED0B;
	fma.rn.f32 	%f720, %f719, %f714, 0fBE7FFF22;
	fma.rn.f32 	%f721, %f720, %f714, 0f3EAAAA78;
	fma.rn.f32 	%f722, %f721, %f714, 0fBF000000;
	mul.f32 	%f723, %f714, %f722;
	fma.rn.f32 	%f724, %f723, %f714, %f714;
	fma.rn.f32 	%f725, %f713, 0f3F317218, %f724;
	setp.gt.u32 	%p112, %r208, 2139095039;
	fma.rn.f32 	%f726, %f709, 0f7F800000, 0f7F800000;
	selp.f32 	%f727, %f726, %f725, %p112;
	setp.eq.f32 	%p113, %f709, 0f00000000;
	selp.f32 	%f728, 0fFF800000, %f727, %p113;
	fma.rn.f32 	%f729, %f152, 0f402DF854, 0f3F800000;
	setp.lt.f32 	%p114, %f729, 0f00800000;
	mul.f32 	%f730, %f729, 0f4B000000;
	selp.f32 	%f731, %f730, %f729, %p114;
	selp.f32 	%f732, 0fC1B80000, 0f00000000, %p114;
	mov.b32 	%r212, %f731;
	add.s32 	%r213, %r212, -1059760811;
	and.b32  	%r214, %r213, -8388608;
	sub.s32 	%r215, %r212, %r214;
	mov.b32 	%f733, %r215;
	cvt.rn.f32.s32 	%f734, %r214;
	fma.rn.f32 	%f735, %f734, 0f34000000, %f732;
	add.f32 	%f736, %f733, 0fBF800000;
	fma.rn.f32 	%f737, %f736, 0fBE055027, 0f3E1039F6;
	fma.rn.f32 	%f738, %f737, %f736, 0fBDF8CDCC;
	fma.rn.f32 	%f739, %f738, %f736, 0f3E0F2955;
	fma.rn.f32 	%f740, %f739, %f736, 0fBE2AD8B9;
	fma.rn.f32 	%f741, %f740, %f736, 0f3E4CED0B;
	fma.rn.f32 	%f742, %f741, %f736, 0fBE7FFF22;
	fma.rn.f32 	%f743, %f742, %f736, 0f3EAAAA78;
	fma.rn.f32 	%f744, %f743, %f736, 0fBF000000;
	mul.f32 	%f745, %f736, %f744;
	fma.rn.f32 	%f746, %f745, %f736, %f736;
	fma.rn.f32 	%f747, %f735, 0f3F317218, %f746;
	setp.gt.u32 	%p115, %r212, 2139095039;
	fma.rn.f32 	%f748, %f731, 0f7F800000, 0f7F800000;
	selp.f32 	%f749, %f748, %f747, %p115;
	setp.eq.f32 	%p116, %f731, 0f00000000;
	selp.f32 	%f750, 0fFF800000, %f749, %p116;
	div.rn.f32 	%f751, %f728, %f750;
	sub.f32 	%f752, %f705, %f751;
	fma.rn.f32 	%f1005, %f12, %f752, %f154;
$L__BB0_52:
	setp.ltu.f32 	%p117, %f1003, %f154;
	setp.geu.f32 	%p118, %f150, 0f00000000;
	or.pred  	%p119, %p118, %p117;
	@%p119 bra 	$L__BB0_54;
	mul.f32 	%f753, %f150, 0f402DF854;
	mul.f32 	%f754, %f753, 0fC0000000;
	sub.f32 	%f755, %f1003, %f154;
	div.rn.f32 	%f756, %f755, %f12;
	fma.rn.f32 	%f757, %f754, %f756, 0f3F800000;
	setp.lt.f32 	%p120, %f757, 0f00800000;
	mul.f32 	%f758, %f757, 0f4B000000;
	selp.f32 	%f759, %f758, %f757, %p120;
	selp.f32 	%f760, 0fC1B80000, 0f00000000, %p120;
	mov.b32 	%r216, %f759;
	add.s32 	%r217, %r216, -1059760811;
	and.b32  	%r218, %r217, -8388608;
	sub.s32 	%r219, %r216, %r218;
	mov.b32 	%f761, %r219;
	cvt.rn.f32.s32 	%f762, %r218;
	fma.rn.f32 	%f763, %f762, 0f34000000, %f760;
	add.f32 	%f764, %f761, 0fBF800000;
	fma.rn.f32 	%f765, %f764, 0fBE055027, 0f3E1039F6;
	fma.rn.f32 	%f766, %f765, %f764, 0fBDF8CDCC;
	fma.rn.f32 	%f767, %f766, %f764, 0f3E0F2955;
	fma.rn.f32 	%f768, %f767, %f764, 0fBE2AD8B9;
	fma.rn.f32 	%f769, %f768, %f764, 0f3E4CED0B;
	fma.rn.f32 	%f770, %f769, %f764, 0fBE7FFF22;
	fma.rn.f32 	%f771, %f770, %f764, 0f3EAAAA78;
	fma.rn.f32 	%f772, %f771, %f764, 0fBF000000;
	mul.f32 	%f773, %f764, %f772;
	fma.rn.f32 	%f774, %f773, %f764, %f764;
	fma.rn.f32 	%f775, %f763, 0f3F317218, %f774;
	setp.gt.u32 	%p121, %r216, 2139095039;
	fma.rn.f32 	%f776, %f759, 0f7F800000, 0f7F800000;
	selp.f32 	%f777, %f776, %f775, %p121;
	setp.eq.f32 	%p122, %f759, 0f00000000;
	selp.f32 	%f778, 0fFF800000, %f777, %p122;
	add.f32 	%f779, %f754, 0f3F800000;
	setp.lt.f32 	%p123, %f779, 0f00800000;
	mul.f32 	%f780, %f779, 0f4B000000;
	selp.f32 	%f781, %f780, %f779, %p123;
	selp.f32 	%f782, 0fC1B80000, 0f00000000, %p123;
	mov.b32 	%r220, %f781;
	add.s32 	%r221, %r220, -1059760811;
	and.b32  	%r222, %r221, -8388608;
	sub.s32 	%r223, %r220, %r222;
	mov.b32 	%f783, %r223;
	cvt.rn.f32.s32 	%f784, %r222;
	fma.rn.f32 	%f785, %f784, 0f34000000, %f782;
	add.f32 	%f786, %f783, 0fBF800000;
	fma.rn.f32 	%f787, %f786, 0fBE055027, 0f3E1039F6;
	fma.rn.f32 	%f788, %f787, %f786, 0fBDF8CDCC;
	fma.rn.f32 	%f789, %f788, %f786, 0f3E0F2955;
	fma.rn.f32 	%f790, %f789, %f786, 0fBE2AD8B9;
	fma.rn.f32 	%f791, %f790, %f786, 0f3E4CED0B;
	fma.rn.f32 	%f792, %f791, %f786, 0fBE7FFF22;
	fma.rn.f32 	%f793, %f792, %f786, 0f3EAAAA78;
	fma.rn.f32 	%f794, %f793, %f786, 0fBF000000;
	mul.f32 	%f795, %f786, %f794;
	fma.rn.f32 	%f796, %f795, %f786, %f786;
	fma.rn.f32 	%f797, %f785, 0f3F317218, %f796;
	setp.gt.u32 	%p124, %r220, 2139095039;
	fma.rn.f32 	%f798, %f781, 0f7F800000, 0f7F800000;
	selp.f32 	%f799, %f798, %f797, %p124;
	setp.eq.f32 	%p125, %f781, 0f00000000;
	selp.f32 	%f800, 0fFF800000, %f799, %p125;
	div.rn.f32 	%f801, %f778, %f800;
	add.f32 	%f802, %f150, 0f3F800000;
	mul.f32 	%f803, %f802, %f801;
	fma.rn.f32 	%f1003, %f12, %f803, %f154;
$L__BB0_54:
	setp.ltu.f32 	%p126, %f1004, %f154;
	setp.geu.f32 	%p127, %f151, 0f00000000;
	or.pred  	%p128, %p127, %p126;
	@%p128 bra 	$L__BB0_56;
	mul.f32 	%f804, %f151, 0f402DF854;
	mul.f32 	%f805, %f804, 0fC0000000;
	sub.f32 	%f806, %f1004, %f154;
	div.rn.f32 	%f807, %f806, %f12;
	fma.rn.f32 	%f808, %f805, %f807, 0f3F800000;
	setp.lt.f32 	%p129, %f808, 0f00800000;
	mul.f32 	%f809, %f808, 0f4B000000;
	selp.f32 	%f810, %f809, %f808, %p129;
	selp.f32 	%f811, 0fC1B80000, 0f00000000, %p129;
	mov.b32 	%r224, %f810;
	add.s32 	%r225, %r224, -1059760811;
	and.b32  	%r226, %r225, -8388608;
	sub.s32 	%r227, %r224, %r226;
	mov.b32 	%f812, %r227;
	cvt.rn.f32.s32 	%f813, %r226;
	fma.rn.f32 	%f814, %f813, 0f34000000, %f811;
	add.f32 	%f815, %f812, 0fBF800000;
	fma.rn.f32 	%f816, %f815, 0fBE055027, 0f3E1039F6;
	fma.rn.f32 	%f817, %f816, %f815, 0fBDF8CDCC;
	fma.rn.f32 	%f818, %f817, %f815, 0f3E0F2955;
	fma.rn.f32 	%f819, %f818, %f815, 0fBE2AD8B9;
	fma.rn.f32 	%f820, %f819, %f815, 0f3E4CED0B;
	fma.rn.f32 	%f821, %f820, %f815, 0fBE7FFF22;
	fma.rn.f32 	%f822, %f821, %f815, 0f3EAAAA78;
	fma.rn.f32 	%f823, %f822, %f815, 0fBF000000;
	mul.f32 	%f824, %f815, %f823;
	fma.rn.f32 	%f825, %f824, %f815, %f815;
	fma.rn.f32 	%f826, %f814, 0f3F317218, %f825;
	setp.gt.u32 	%p130, %r224, 2139095039;
	fma.rn.f32 	%f827, %f810, 0f7F800000, 0f7F800000;
	selp.f32 	%f828, %f827, %f826, %p130;
	setp.eq.f32 	%p131, %f810, 0f00000000;
	selp.f32 	%f829, 0fFF800000, %f828, %p131;
	add.f32 	%f830, %f805, 0f3F800000;
	setp.lt.f32 	%p132, %f830, 0f00800000;
	mul.f32 	%f831, %f830, 0f4B000000;
	selp.f32 	%f832, %f831, %f830, %p132;
	selp.f32 	%f833, 0fC1B80000, 0f00000000, %p132;
	mov.b32 	%r228, %f832;
	add.s32 	%r229, %r228, -1059760811;
	and.b32  	%r230, %r229, -8388608;
	sub.s32 	%r231, %r228, %r230;
	mov.b32 	%f834, %r231;
	cvt.rn.f32.s32 	%f835, %r230;
	fma.rn.f32 	%f836, %f835, 0f34000000, %f833;
	add.f32 	%f837, %f834, 0fBF800000;
	fma.rn.f32 	%f838, %f837, 0fBE055027, 0f3E1039F6;
	fma.rn.f32 	%f839, %f838, %f837, 0fBDF8CDCC;
	fma.rn.f32 	%f840, %f839, %f837, 0f3E0F2955;
	fma.rn.f32 	%f841, %f840, %f837, 0fBE2AD8B9;
	fma.rn.f32 	%f842, %f841, %f837, 0f3E4CED0B;
	fma.rn.f32 	%f843, %f842, %f837, 0fBE7FFF22;
	fma.rn.f32 	%f844, %f843, %f837, 0f3EAAAA78;
	fma.rn.f32 	%f845, %f844, %f837, 0fBF000000;
	mul.f32 	%f846, %f837, %f845;
	fma.rn.f32 	%f847, %f846, %f837, %f837;
	fma.rn.f32 	%f848, %f836, 0f3F317218, %f847;
	setp.gt.u32 	%p133, %r228, 2139095039;
	fma.rn.f32 	%f849, %f832, 0f7F800000, 0f7F800000;
	selp.f32 	%f850, %f849, %f848, %p133;
	setp.eq.f32 	%p134, %f832, 0f00000000;
	selp.f32 	%f851, 0fFF800000, %f850, %p134;
	div.rn.f32 	%f852, %f829, %f851;
	add.f32 	%f853, %f151, 0f3F800000;
	mul.f32 	%f854, %f853, %f852;
	fma.rn.f32 	%f1004, %f12, %f854, %f154;
$L__BB0_56:
	setp.ltu.f32 	%p135, %f1005, %f154;
	setp.geu.f32 	%p136, %f152, 0f00000000;
	or.pred  	%p137, %p136, %p135;
	@%p137 bra 	$L__BB0_58;
	mul.f32 	%f855, %f152, 0f402DF854;
	mul.f32 	%f856, %f855, 0fC0000000;
	sub.f32 	%f857, %f1005, %f154;
	div.rn.f32 	%f858, %f857, %f12;
	fma.rn.f32 	%f859, %f856, %f858, 0f3F800000;
	setp.lt.f32 	%p138, %f859, 0f00800000;
	mul.f32 	%f860, %f859, 0f4B000000;
	selp.f32 	%f861, %f860, %f859, %p138;
	selp.f32 	%f862, 0fC1B80000, 0f00000000, %p138;
	mov.b32 	%r232, %f861;
	add.s32 	%r233, %r232, -1059760811;
	and.b32  	%r234, %r233, -8388608;
	sub.s32 	%r235, %r232, %r234;
	mov.b32 	%f863, %r235;
	cvt.rn.f32.s32 	%f864, %r234;
	fma.rn.f32 	%f865, %f864, 0f34000000, %f862;
	add.f32 	%f866, %f863, 0fBF800000;
	fma.rn.f32 	%f867, %f866, 0fBE055027, 0f3E1039F6;
	fma.rn.f32 	%f868, %f867, %f866, 0fBDF8CDCC;
	fma.rn.f32 	%f869, %f868, %f866, 0f3E0F2955;
	fma.rn.f32 	%f870, %f869, %f866, 0fBE2AD8B9;
	fma.rn.f32 	%f871, %f870, %f866, 0f3E4CED0B;
	fma.rn.f32 	%f872, %f871, %f866, 0fBE7FFF22;
	fma.rn.f32 	%f873, %f872, %f866, 0f3EAAAA78;
	fma.rn.f32 	%f874, %f873, %f866, 0fBF000000;
	mul.f32 	%f875, %f866, %f874;
	fma.rn.f32 	%f876, %f875, %f866, %f866;
	fma.rn.f32 	%f877, %f865, 0f3F317218, %f876;
	setp.gt.u32 	%p139, %r232, 2139095039;
	fma.rn.f32 	%f878, %f861, 0f7F800000, 0f7F800000;
	selp.f32 	%f879, %f878, %f877, %p139;
	setp.eq.f32 	%p140, %f861, 0f00000000;
	selp.f32 	%f880, 0fFF800000, %f879, %p140;
	add.f32 	%f881, %f856, 0f3F800000;
	setp.lt.f32 	%p141, %f881, 0f00800000;
	mul.f32 	%f882, %f881, 0f4B000000;
	selp.f32 	%f883, %f882, %f881, %p141;
	selp.f32 	%f884, 0fC1B80000, 0f00000000, %p141;
	mov.b32 	%r236, %f883;
	add.s32 	%r237, %r236, -1059760811;
	and.b32  	%r238, %r237, -8388608;
	sub.s32 	%r239, %r236, %r238;
	mov.b32 	%f885, %r239;
	cvt.rn.f32.s32 	%f886, %r238;
	fma.rn.f32 	%f887, %f886, 0f34000000, %f884;
	add.f32 	%f888, %f885, 0fBF800000;
	fma.rn.f32 	%f889, %f888, 0fBE055027, 0f3E1039F6;
	fma.rn.f32 	%f890, %f889, %f888, 0fBDF8CDCC;
	fma.rn.f32 	%f891, %f890, %f888, 0f3E0F2955;
	fma.rn.f32 	%f892, %f891, %f888, 0fBE2AD8B9;
	fma.rn.f32 	%f893, %f892, %f888, 0f3E4CED0B;
	fma.rn.f32 	%f894, %f893, %f888, 0fBE7FFF22;
	fma.rn.f32 	%f895, %f894, %f888, 0f3EAAAA78;
	fma.rn.f32 	%f896, %f895, %f888, 0fBF000000;
	mul.f32 	%f897, %f888, %f896;
	fma.rn.f32 	%f898, %f897, %f888, %f888;
	fma.rn.f32 	%f899, %f887, 0f3F317218, %f898;
	setp.gt.u32 	%p142, %r236, 2139095039;
	fma.rn.f32 	%f900, %f883, 0f7F800000, 0f7F800000;
	selp.f32 	%f901, %f900, %f899, %p142;
	setp.eq.f32 	%p143, %f883, 0f00000000;
	selp.f32 	%f902, 0fFF800000, %f901, %p143;
	div.rn.f32 	%f903, %f880, %f902;
	add.f32 	%f904, %f152, 0f3F800000;
	mul.f32 	%f905, %f904, %f903;
	fma.rn.f32 	%f1005, %f12, %f905, %f154;
$L__BB0_58:
	setp.neu.f32 	%p144, %f156, 0f3F800000;
	mov.f32 	%f1022, %f1005;
	@%p144 bra 	$L__BB0_104;
	cvt.rn.f32.u32 	%f906, %r76;
	div.rn.f32 	%f81, %f906, %f1;
	setp.ltu.f32 	%p145, %f81, %f153;
	add.f32 	%f907, %f153, 0f3BA3D70A;
	setp.gtu.f32 	%p146, %f81, %f907;
	or.pred  	%p147, %p145, %p146;
	@%p147 bra 	$L__BB0_72;
	cvt.rn.f32.s32 	%f82, %r1;
	abs.f32 	%f1011, %f82;
	setp.lt.f32 	%p148, %f1011, 0f40000000;
	@%p148 bra 	$L__BB0_71;
	setp.gtu.f32 	%p149, %f1011, 0f4B800000;
	@%p149 bra 	$L__BB0_68;
	mov.f32 	%f908, 0f40000000;
	div.approx.f32 	%f909, %f1011, %f908;
	cvt.rzi.f32.f32 	%f1009, %f909;
	fma.rn.f32 	%f85, %f1009, 0fC0000000, %f1011;
	mov.b32 	%r43, %f85;
	setp.lt.u32 	%p150, %r43, 1073741824;
	@%p150 bra 	$L__BB0_67;
	setp.lt.u32 	%p151, %r43, -2147483647;
	@%p151 bra 	$L__BB0_65;
	add.f32 	%f913, %f1009, 0fBF800000;
	setp.lt.f32 	%p154, %f85, 0fC0000000;
	add.f32 	%f914, %f913, 0fBF800000;
	selp.f32 	%f1009, %f914, %f913, %p154;
	bra.uni 	$L__BB0_67;
$L__BB0_65:
	add.f32 	%f1009, %f1009, 0f3F800000;
	setp.ltu.f32 	%p152, %f85, 0f40800000;
	@%p152 bra 	$L__BB0_67;
	add.f32 	%f910, %f1009, 0f3F800000;
	fma.rn.f32 	%f911, 0f40000000, 0fC0400000, %f85;
	setp.ge.f32 	%p153, %f911, 0f00000000;
	add.f32 	%f912, %f910, 0f3F800000;
	selp.f32 	%f1009, %f912, %f910, %p153;
$L__BB0_67:
	fma.rn.f32 	%f1011, %f1009, 0fC0000000, %f1011;
	bra.uni 	$L__BB0_71;
$L__BB0_68:
	mov.b32 	%r44, %f1011;
	and.b32  	%r240, %r44, 8388607;
	or.b32  	%r270, %r240, 1065353216;
	mov.b32 	%f1010, %r270;
	and.b32  	%r241, %r44, -8388608;
	add.s32 	%r271, %r241, -1073741824;
	setp.eq.s32 	%p155, %r271, 0;
	@%p155 bra 	$L__BB0_70;
$L__BB0_69:
	min.u32 	%r242, %r271, 192937984;
	add.s32 	%r243, %r270, %r242;
	mov.b32 	%f915, %r243;
	sub.f32 	%f916, %f915, %f915;
	add.f32 	%f917, %f916, %f915;
	sub.f32 	%f918, %f915, %f917;
	mov.f32 	%f919, 0f3F800000;
	fma.rz.f32 	%f920, %f918, %f919, %f917;
	cvt.rzi.f32.f32 	%f921, %f920;
	sub.f32 	%f1010, %f915, %f921;
	sub.s32 	%r271, %r271, %r242;
	mov.b32 	%r270, %f1010;
	setp.ne.s32 	%p156, %r271, 0;
	setp.ne.s32 	%p157, %r270, 0;
	and.pred  	%p158, %p156, %p157;
	@%p158 bra 	$L__BB0_69;
$L__BB0_70:
	setp.gt.u32 	%p159, %r44, 2139095039;
	selp.f32 	%f923, 0f7FFFFFFF, 0f4B800000, %p159;
	mul.f32 	%f924, %f1010, 0f34000000;
	mul.f32 	%f1011, %f923, %f924;
$L__BB0_71:
	abs.f32 	%f925, %f1011;
	setp.nan.f32 	%p160, %f925, %f925;
	copysign.f32 	%f926, %f82, %f1011;
	selp.f32 	%f927, %f1011, %f926, %p160;
	setp.neu.f32 	%p161, %f927, 0f00000000;
	selp.f32 	%f1012, 0f3F800000, 0f00000000, %p161;
	bra.uni 	$L__BB0_74;
$L__BB0_72:
	add.s32 	%r244, %r76, -5;
	cvt.rn.f32.s32 	%f929, %r244;
	div.rn.f32 	%f930, %f929, %f1;
	setp.ltu.f32 	%p162, %f1003, %f930;
	mov.f32 	%f1012, 0f00000000;
	@%p162 bra 	$L__BB0_74;
	add.s32 	%r245, %r76, 5;
	cvt.rn.f32.u32 	%f931, %r245;
	div.rn.f32 	%f932, %f931, %f1;
	setp.le.f32 	%p163, %f1003, %f932;
	selp.f32 	%f1012, 0f3F800000, 0f00000000, %p163;
$L__BB0_74:
	setp.ltu.f32 	%p164, %f81, %f154;
	add.f32 	%f933, %f154, 0f3BA3D70A;
	setp.gtu.f32 	%p165, %f81, %f933;
	or.pred  	%p166, %p164, %p165;
	@%p166 bra 	$L__BB0_87;
	cvt.rn.f32.s32 	%f99, %r1;
	abs.f32 	%f1015, %f99;
	setp.lt.f32 	%p167, %f1015, 0f40000000;
	@%p167 bra 	$L__BB0_86;
	setp.gtu.f32 	%p168, %f1015, 0f4B800000;
	@%p168 bra 	$L__BB0_83;
	mov.f32 	%f934, 0f40000000;
	div.approx.f32 	%f935, %f1015, %f934;
	cvt.rzi.f32.f32 	%f1013, %f935;
	fma.rn.f32 	%f102, %f1013, 0fC0000000, %f1015;
	mov.b32 	%r51, %f102;
	setp.lt.u32 	%p169, %r51, 1073741824;
	@%p169 bra 	$L__BB0_82;
	setp.lt.u32 	%p170, %r51, -2147483647;
	@%p170 bra 	$L__BB0_80;
	add.f32 	%f939, %f1013, 0fBF800000;
	setp.lt.f32 	%p173, %f102, 0fC0000000;
	add.f32 	%f940, %f939, 0fBF800000;
	selp.f32 	%f1013, %f940, %f939, %p173;
	bra.uni 	$L__BB0_82;
$L__BB0_80:
	add.f32 	%f1013, %f1013, 0f3F800000;
	setp.ltu.f32 	%p171, %f102, 0f40800000;
	@%p171 bra 	$L__BB0_82;
	add.f32 	%f936, %f1013, 0f3F800000;
	fma.rn.f32 	%f937, 0f40000000, 0fC0400000, %f102;
	setp.ge.f32 	%p172, %f937, 0f00000000;
	add.f32 	%f938, %f936, 0f3F800000;
	selp.f32 	%f1013, %f938, %f936, %p172;
$L__BB0_82:
	fma.rn.f32 	%f1015, %f1013, 0fC0000000, %f1015;
	bra.uni 	$L__BB0_86;
$L__BB0_83:
	mov.b32 	%r52, %f1015;
	and.b32  	%r246, %r52, 8388607;
	or.b32  	%r272, %r246, 1065353216;
	mov.b32 	%f1014, %r272;
	and.b32  	%r247, %r52, -8388608;
	add.s32 	%r273, %r247, -1073741824;
	setp.eq.s32 	%p174, %r273, 0;
	@%p174 bra 	$L__BB0_85;
$L__BB0_84:
	min.u32 	%r248, %r273, 192937984;
	add.s32 	%r249, %r272, %r248;
	mov.b32 	%f941, %r249;
	sub.f32 	%f942, %f941, %f941;
	add.f32 	%f943, %f942, %f941;
	sub.f32 	%f944, %f941, %f943;
	mov.f32 	%f945, 0f3F800000;
	fma.rz.f32 	%f946, %f944, %f945, %f943;
	cvt.rzi.f32.f32 	%f947, %f946;
	sub.f32 	%f1014, %f941, %f947;
	sub.s32 	%r273, %r273, %r248;
	mov.b32 	%r272, %f1014;
	setp.ne.s32 	%p175, %r273, 0;
	setp.ne.s32 	%p176, %r272, 0;
	and.pred  	%p177, %p175, %p176;
	@%p177 bra 	$L__BB0_84;
$L__BB0_85:
	setp.gt.u32 	%p178, %r52, 2139095039;
	selp.f32 	%f949, 0f7FFFFFFF, 0f4B800000, %p178;
	mul.f32 	%f950, %f1014, 0f34000000;
	mul.f32 	%f1015, %f949, %f950;
$L__BB0_86:
	abs.f32 	%f951, %f1015;
	setp.nan.f32 	%p179, %f951, %f951;
	copysign.f32 	%f952, %f99, %f1015;
	selp.f32 	%f953, %f1015, %f952, %p179;
	setp.neu.f32 	%p180, %f953, 0f00000000;
	selp.f32 	%f1016, 0f3F800000, 0f00000000, %p180;
	bra.uni 	$L__BB0_89;
$L__BB0_87:
	add.s32 	%r250, %r76, -5;
	cvt.rn.f32.s32 	%f955, %r250;
	div.rn.f32 	%f956, %f955, %f1;
	setp.ltu.f32 	%p181, %f1004, %f956;
	mov.f32 	%f1016, 0f00000000;
	@%p181 bra 	$L__BB0_89;
	add.s32 	%r251, %r76, 5;
	cvt.rn.f32.u32 	%f957, %r251;
	div.rn.f32 	%f958, %f957, %f1;
	setp.le.f32 	%p182, %f1004, %f958;
	selp.f32 	%f1016, 0f3F800000, 0f00000000, %p182;
$L__BB0_89:
	setp.ltu.f32 	%p183, %f81, %f155;
	add.f32 	%f959, %f155, 0f3BA3D70A;
	setp.gtu.f32 	%p184, %f81, %f959;
	or.pred  	%p185, %p183, %p184;
	@%p185 bra 	$L__BB0_102;
	cvt.rn.f32.s32 	%f116, %r1;
	abs.f32 	%f1019, %f116;
	setp.lt.f32 	%p186, %f1019, 0f40000000;
	@%p186 bra 	$L__BB0_101;
	setp.gtu.f32 	%p187, %f1019, 0f4B800000;
	@%p187 bra 	$L__BB0_98;
	mov.f32 	%f960, 0f40000000;
	div.approx.f32 	%f961, %f1019, %f960;
	cvt.rzi.f32.f32 	%f1017, %f961;
	fma.rn.f32 	%f119, %f1017, 0fC0000000, %f1019;
	mov.b32 	%r59, %f119;
	setp.lt.u32 	%p188, %r59, 1073741824;
	@%p188 bra 	$L__BB0_97;
	setp.lt.u32 	%p189, %r59, -2147483647;
	@%p189 bra 	$L__BB0_95;
	add.f32 	%f965, %f1017, 0fBF800000;
	setp.lt.f32 	%p192, %f119, 0fC0000000;
	add.f32 	%f966, %f965, 0fBF800000;
	selp.f32 	%f1017, %f966, %f965, %p192;
	bra.uni 	$L__BB0_97;
$L__BB0_95:
	add.f32 	%f1017, %f1017, 0f3F800000;
	setp.ltu.f32 	%p190, %f119, 0f40800000;
	@%p190 bra 	$L__BB0_97;
	add.f32 	%f962, %f1017, 0f3F800000;
	fma.rn.f32 	%f963, 0f40000000, 0fC0400000, %f119;
	setp.ge.f32 	%p191, %f963, 0f00000000;
	add.f32 	%f964, %f962, 0f3F800000;
	selp.f32 	%f1017, %f964, %f962, %p191;
$L__BB0_97:
	fma.rn.f32 	%f1019, %f1017, 0fC0000000, %f1019;
	bra.uni 	$L__BB0_101;
$L__BB0_98:
	mov.b32 	%r60, %f1019;
	and.b32  	%r252, %r60, 8388607;
	or.b32  	%r274, %r252, 1065353216;
	mov.b32 	%f1018, %r274;
	and.b32  	%r253, %r60, -8388608;
	add.s32 	%r275, %r253, -1073741824;
	setp.eq.s32 	%p193, %r275, 0;
	@%p193 bra 	$L__BB0_100;
$L__BB0_99:
	min.u32 	%r254, %r275, 192937984;
	add.s32 	%r255, %r274, %r254;
	mov.b32 	%f967, %r255;
	sub.f32 	%f968, %f967, %f967;
	add.f32 	%f969, %f968, %f967;
	sub.f32 	%f970, %f967, %f969;
	mov.f32 	%f971, 0f3F800000;
	fma.rz.f32 	%f972, %f970, %f971, %f969;
	cvt.rzi.f32.f32 	%f973, %f972;
	sub.f32 	%f1018, %f967, %f973;
	sub.s32 	%r275, %r275, %r254;
	mov.b32 	%r274, %f1018;
	setp.ne.s32 	%p194, %r275, 0;
	setp.ne.s32 	%p195, %r274, 0;
	and.pred  	%p196, %p194, %p195;
	@%p196 bra 	$L__BB0_99;
$L__BB0_100:
	setp.gt.u32 	%p197, %r60, 2139095039;
	selp.f32 	%f975, 0f7FFFFFFF, 0f4B800000, %p197;
	mul.f32 	%f976, %f1018, 0f34000000;
	mul.f32 	%f1019, %f975, %f976;
$L__BB0_101:
	abs.f32 	%f977, %f1019;
	setp.nan.f32 	%p198, %f977, %f977;
	copysign.f32 	%f978, %f116, %f1019;
	selp.f32 	%f979, %f1019, %f978, %p198;
	setp.neu.f32 	%p199, %f979, 0f00000000;
	selp.f32 	%f1022, 0f3F800000, 0f00000000, %p199;
	mov.f32 	%f1004, %f1016;
	mov.f32 	%f1003, %f1012;
	bra.uni 	$L__BB0_104;
$L__BB0_102:
	add.s32 	%r256, %r76, -5;
	cvt.rn.f32.s32 	%f981, %r256;
	div.rn.f32 	%f982, %f981, %f1;
	setp.ltu.f32 	%p200, %f1005, %f982;
	mov.f32 	%f1022, 0f00000000;
	mov.f32 	%f1004, %f1016;
	mov.f32 	%f1003, %f1012;
	@%p200 bra 	$L__BB0_104;
	add.s32 	%r257, %r76, 5;
	cvt.rn.f32.u32 	%f983, %r257;
	div.rn.f32 	%f984, %f983, %f1;
	setp.le.f32 	%p201, %f1005, %f984;
	selp.f32 	%f1022, 0f3F800000, 0f00000000, %p201;
	mov.f32 	%f1004, %f1016;
	mov.f32 	%f1003, %f1012;
$L__BB0_104:
	ld.param.u64 	%rd56, [_Z15FilmGradeKerneliiffffffffffffffffffffffPKfPf_param_25];
	cvta.to.global.u64 	%rd53, %rd56;
	mul.wide.s32 	%rd54, %r3, 4;
	add.s64 	%rd55, %rd53, %rd54;
	st.global.f32 	[%rd55], %f1003;
	st.global.f32 	[%rd55+4], %f1004;
	st.global.f32 	[%rd55+8], %f1022;
	ld.global.f32 	%f985, [%rd2+12];
	st.global.f32 	[%rd55+12], %f985;
$L__BB0_105:
	ret;

}


// ===== COMPILED SASS (sm_100) =====

	.target	sm_100

	.elftype	@"ET_EXEC"


//--------------------- .note.nv.tkinfo           --------------------------
	.section	.note.nv.tkinfo,"",@"SHT_NOTE"
	.sectionflags	@"SHF_NOTE_NV_TKINFO"
	.tkinfo
        /*0018*/ 	.word	0x00000002
        /*0030*/ 	.string	""
        /*0030*/ 	.string	"ptxas"
        /*0030*/ 	.string	"Cuda compilation tools, release 13.0, V13.0.88"
        /*0030*/ 	.string	"Build cuda_13.0.r13.0/compiler.36424714_0"
        /*0030*/ 	.string	"-arch sm_100 -m 64 "



//--------------------- .note.nv.cuinfo           --------------------------
	.section	.note.nv.cuinfo,"",@"SHT_NOTE"
	.sectionflags	@"SHF_NOTE_NV_CUINFO"
        /*0018*/ 	.short	0x0002
        /*001a*/ 	.short	0x0064
        /*001c*/ 	.short	0x0082
	.zero		2


//--------------------- .nv.info                  --------------------------
	.section	.nv.info,"",@"SHT_CUDA_INFO"
	.align	4


	//----- nvinfo : EIATTR_REGCOUNT
	.align		4
        /*0000*/ 	.byte	0x04, 0x2f
        /*0002*/ 	.short	(.L_2 - .L_1)
	.align		4
.L_1:
        /*0004*/ 	.word	index@(_Z15FilmGradeKerneliiffffffffffffffffffffffPKfPf)
        /*0008*/ 	.word	0x0000001f


	//----- nvinfo : EIATTR_FRAME_SIZE
	.align		4
.L_2:
        /*000c*/ 	.byte	0x04, 0x11
        /*000e*/ 	.short	(.L_4 - .L_3)
	.align		4
.L_3:
        /*0010*/ 	.word	index@($__internal_0_$__cuda_sm3x_div_rn_noftz_f32_slowpath)
        /*0014*/ 	.word	0x00000020


	//----- nvinfo : EIATTR_FRAME_SIZE
	.align		4
.L_4:
        /*0018*/ 	.byte	0x04, 0x11
        /*001a*/ 	.short	(.L_6 - .L_5)
	.align		4
.L_5:
        /*001c*/ 	.word	index@(_Z15FilmGradeKerneliiffffffffffffffffffffffPKfPf)
        /*0020*/ 	.word	0x00000020


	//----- nvinfo : EIATTR_MIN_STACK_SIZE
	.align		4
.L_6:
        /*0024*/ 	.byte	0x04, 0x12
        /*0026*/ 	.short	(.L_8 - .L_7)
	.align		4
.L_7:
        /*0028*/ 	.word	index@(_Z15FilmGradeKerneliiffffffffffffffffffffffPKfPf)
        /*002c*/ 	.word	0x00000020
.L_8:


//--------------------- .nv.compat                --------------------------
	.section	.nv.compat,"",@"SHT_CUDA_COMPAT_INFO"
	.align	4
        /*0000*/ 	.byte	0x02, 0x09, 0x00, 0x00, 0x02, 0x02, 0x01, 0x00, 0x02, 0x05, 0x05, 0x00, 0x03, 0x07, 0x01, 0x01
        /*0010*/ 	.byte	0x02, 0x03, 0x00, 0x00, 0x02, 0x06, 0x01, 0x00, 0x04, 0x0b, 0x08, 0x00, 0x01, 0x00, 0x00, 0x00
        /*0020*/ 	.byte	0x00, 0x00, 0x00, 0x00


//--------------------- .nv.info._Z15FilmGradeKerneliiffffffffffffffffffffffPKfPf --------------------------
	.section	.nv.info._Z15FilmGradeKerneliiffffffffffffffffffffffPKfPf,"",@"SHT_CUDA_INFO"
	.sectionflags	@""
	.align	4


	//----- nvinfo : EIATTR_CUDA_API_VERSION
	.align		4
        /*0000*/ 	.byte	0x04, 0x37
        /*0002*/ 	.short	(.L_10 - .L_9)
.L_9:
        /*0004*/ 	.word	0x00000082


	//----- nvinfo : EIATTR_KPARAM_INFO
	.align		4
.L_10:
        /*0008*/ 	.byte	0x04, 0x17
        /*000a*/ 	.short	(.L_12 - .L_11)
.L_11:
        /*000c*/ 	.word	0x00000000
        /*0010*/ 	.short	0x0019
        /*0012*/ 	.short	0x0068
        /*0014*/ 	.byte	0x00, 0xf5, 0x21, 0x00


	//----- nvinfo : EIATTR_KPARAM_INFO
	.align		4
.L_12:
        /*0018*/ 	.byte	0x04, 0x17
        /*001a*/ 	.short	(.L_14 - .L_13)
.L_13:
        /*001c*/ 	.word	0x00000000
        /*0020*/ 	.short	0x0018
        /*0022*/ 	.short	0x0060
        /*0024*/ 	.byte	0x00, 0xf5, 0x21, 0x00


	//----- nvinfo : EIATTR_KPARAM_INFO
	.align		4
.L_14:
        /*0028*/ 	.byte	0x04, 0x17
        /*002a*/ 	.short	(.L_16 - .L_15)
.L_15:
        /*002c*/ 	.word	0x00000000
        /*0030*/ 	.short	0x0017
        /*0032*/ 	.short	0x005c
        /*0034*/ 	.byte	0x00, 0xf0, 0x11, 0x00


	//----- nvinfo : EIATTR_KPARAM_INFO
	.align		4
.L_16:
        /*0038*/ 	.byte	0x04, 0x17
        /*003a*/ 	.short	(.L_18 - .L_17)
.L_17:
        /*003c*/ 	.word	0x00000000
        /*0040*/ 	.short	0x0016
        /*0042*/ 	.short	0x0058
        /*0044*/ 	.byte	0x00, 0xf0, 0x11, 0x00


	//----- nvinfo : EIATTR_KPARAM_INFO
	.align		4
.L_18:
        /*0048*/ 	.byte	0x04, 0x17
        /*004a*/ 	.short	(.L_20 - .L_19)
.L_19:
        /*004c*/ 	.word	0x00000000
        /*0050*/ 	.short	0x0015
        /*0052*/ 	.short	0x0054
        /*0054*/ 	.byte	0x00, 0xf0, 0x11, 0x00


	//----- nvinfo : EIATTR_KPARAM_INFO
	.align		4
.L_20:
        /*0058*/ 	.byte	0x04, 0x17
        /*005a*/ 	.short	(.L_22 - .L_21)
.L_21:
        /*005c*/ 	.word	0x00000000
        /*0060*/ 	.short	0x0014
        /*0062*/ 	.short	0x0050
        /*0064*/ 	.byte	0x00, 0xf0, 0x11, 0x00


	//----- nvinfo : EIATTR_KPARAM_INFO
	.align		4
.L_22:
        /*0068*/ 	.byte	0x04, 0x17
        /*006a*/ 	.short	(.L_24 - .L_23)
.L_23:
        /*006c*/ 	.word	0x00000000
        /*0070*/ 	.short	0x0013
        /*0072*/ 	.short	0x004c
        /*0074*/ 	.byte	0x00, 0xf0, 0x11, 0x00


	//----- nvinfo : EIATTR_KPARAM_INFO
	.align		4
.L_24:
        /*0078*/ 	.byte	0x04, 0x17
        /*007a*/ 	.short	(.L_26 - .L_25)
.L_25:
        /*007c*/ 	.word	0x00000000
        /*0080*/ 	.short	0x0012
        /*0082*/ 	.short	0x0048
        /*0084*/ 	.byte	0x00, 0xf0, 0x11, 0x00


	//----- nvinfo : EIATTR_KPARAM_INFO
	.align		4
.L_26:
        /*0088*/ 	.byte	0x04, 0x17
        /*008a*/ 	.short	(.L_28 - .L_27)
.L_27:
        /*008c*/ 	.word	0x00000000
        /*0090*/ 	.short	0x0011
        /*0092*/ 	.short	0x0044
        /*0094*/ 	.byte	0x00, 0xf0, 0x11, 0x00


	//----- nvinfo : EIATTR_KPARAM_INFO
	.align		4
.L_28:
        /*0098*/ 	.byte	0x04, 0x17
        /*009a*/ 	.short	(.L_30 - .L_29)
.L_29:
        /*009c*/ 	.word	0x00000000
        /*00a0*/ 	.short	0x0010
        /*00a2*/ 	.short	0x0040
        /*00a4*/ 	.byte	0x00, 0xf0, 0x11, 0x00


	//----- nvinfo : EIATTR_KPARAM_INFO
	.align		4
.L_30:
        /*00a8*/ 	.byte	0x04, 0x17
        /*00aa*/ 	.short	(.L_32 - .L_31)
.L_31:
        /*00ac*/ 	.word	0x00000000
        /*00b0*/ 	.short	0x000f
        /*00b2*/ 	.short	0x003c
        /*00b4*/ 	.byte	0x00, 0xf0, 0x11, 0x00


	//----- nvinfo : EIATTR_KPARAM_INFO
	.align		4
.L_32:
        /*00b8*/ 	.byte	0x04, 0x17
        /*00ba*/ 	.short	(.L_34 - .L_33)
.L_33:
        /*00bc*/ 	.word	0x00000000
        /*00c0*/ 	.short	0x000e
        /*00c2*/ 	.short	0x0038
        /*00c4*/ 	.byte	0x00, 0xf0, 0x11, 0x00


	//----- nvinfo : EIATTR_KPARAM_INFO
	.align		4
.L_34:
        /*00c8*/ 	.byte	0x04, 0x17
        /*00ca*/ 	.short	(.L_36 - .L_35)
.L_35:
        /*00cc*/ 	.word	0x00000000
        /*00d0*/ 	.short	0x000d
        /*00d2*/ 	.short	0x0034
        /*00d4*/ 	.byte	0x00, 0xf0, 0x11, 0x00


	//----- nvinfo : EIATTR_KPARAM_INFO
	.align		4
.L_36:
        /*00d8*/ 	.byte	0x04, 0x17
        /*00da*/ 	.short	(.L_38 - .L_37)
.L_37:
        /*00dc*/ 	.word	0x00000000
        /*00e0*/ 	.short	0x000c
        /*00e2*/ 	.short	0x0030
        /*00e4*/ 	.byte	0x00, 0xf0, 0x11, 0x00


	//----- nvinfo : EIATTR_KPARAM_INFO
	.align		4
.L_38:
        /*00e8*/ 	.byte	0x04, 0x17
        /*00ea*/ 	.short	(.L_40 - .L_39)
.L_39:
        /*00ec*/ 	.word	0x00000000
        /*00f0*/ 	.short	0x000b
        /*00f2*/ 	.short	0x002c
        /*00f4*/ 	.byte	0x00, 0xf0, 0x11, 0x00


	//----- nvinfo : EIATTR_KPARAM_INFO
	.align		4
.L_40:
        /*00f8*/ 	.byte	0x04, 0x17
        /*00fa*/ 	.short	(.L_42 - .L_41)
.L_41:
        /*00fc*/ 	.word	0x00000000
        /*0100*/ 	.short	0x000a
        /*0102*/ 	.short	0x0028
        /*0104*/ 	.byte	0x00, 0xf0, 0x11, 0x00


	//----- nvinfo : EIATTR_KPARAM_INFO
	.align		4
.L_42:
        /*0108*/ 	.byte	0x04, 0x17
        /*010a*/ 	.short	(.L_44 - .L_43)
.L_43:
        /*010c*/ 	.word	0x00000000
        /*0110*/ 	.short	0x0009
        /*0112*/ 	.short	0x0024
        /*0114*/ 	.byte	0x00, 0xf0, 0x11, 0x00


	//----- nvinfo : EIATTR_KPARAM_INFO
	.align		4
.L_44:
        /*0118*/ 	.byte	0x04, 0x17
        /*011a*/ 	.short	(.L_46 - .L_45)
.L_45:
        /*011c*/ 	.word	0x00000000
        /*0120*/ 	.short	0x0008
        /*0122*/ 	.short	0x0020
        /*0124*/ 	.byte	0x00, 0xf0, 0x11, 0x00


	//----- nvinfo : EIATTR_KPARAM_INFO
	.align		4
.L_46:
        /*0128*/ 	.byte	0x04, 0x17
        /*012a*/ 	.short	(.L_48 - .L_47)
.L_47:
        /*012c*/ 	.word	0x00000000
        /*0130*/ 	.short	0x0007
        /*0132*/ 	.short	0x001c
        /*0134*/ 	.byte	0x00, 0xf0, 0x11, 0x00


	//----- nvinfo : EIATTR_KPARAM_INFO
	.align		4
.L_48:
        /*0138*/ 	.byte	0x04, 0x17
        /*013a*/ 	.short	(.L_50 - .L_49)
.L_49:
        /*013c*/ 	.word	0x00000000
        /*0140*/ 	.short	0x0006
        /*0142*/ 	.short	0x0018
        /*0144*/ 	.byte	0x00, 0xf0, 0x11, 0x00


	//----- nvinfo : EIATTR_KPARAM_INFO
	.align		4
.L_50:
        /*0148*/ 	.byte	0x04, 0x17
        /*014a*/ 	.short	(.L_52 - .L_51)
.L_51:
        /*014c*/ 	.word	0x00000000
        /*0150*/ 	.short	0x0005
        /*0152*/ 	.short	0x0014
        /*0154*/ 	.byte	0x00, 0xf0, 0x11, 0x00


	//----- nvinfo : EIATTR_KPARAM_INFO
	.align		4
.L_52:
        /*0158*/ 	.byte	0x04, 0x17
        /*015a*/ 	.short	(.L_54 - .L_53)
.L_53:
        /*015c*/ 	.word	0x00000000
        /*0160*/ 	.short	0x0004
        /*0162*/ 	.short	0x0010
        /*0164*/ 	.byte	0x00, 0xf0, 0x11, 0x00


	//----- nvinfo : EIATTR_KPARAM_INFO
	.align		4
.L_54:
        /*0168*/ 	.byte	0x04, 0x17
        /*016a*/ 	.short	(.L_56 - .L_55)
.L_55:
        /*016c*/ 	.word	0x00000000
        /*0170*/ 	.short	0x0003
        /*0172*/ 	.short	0x000c
        /*0174*/ 	.byte	0x00, 0xf0, 0x11, 0x00


	//----- nvinfo : EIATTR_KPARAM_INFO
	.align		4
.L_56:
        /*0178*/ 	.byte	0x04, 0x17
        /*017a*/ 	.short	(.L_58 - .L_57)
.L_57:
        /*017c*/ 	.word	0x00000000
        /*0180*/ 	.short	0x0002
        /*0182*/ 	.short	0x0008
        /*0184*/ 	.byte	0x00, 0xf0, 0x11, 0x00


	//----- nvinfo : EIATTR_KPARAM_INFO
	.align		4
.L_58:
        /*0188*/ 	.byte	0x04, 0x17
        /*018a*/ 	.short	(.L_60 - .L_59)
.L_59:
        /*018c*/ 	.word	0x00000000
        /*0190*/ 	.short	0x0001
        /*0192*/ 	.short	0x0004
        /*0194*/ 	.byte	0x00, 0xf0, 0x11, 0x00


	//----- nvinfo : EIATTR_KPARAM_INFO
	.align		4
.L_60:
        /*0198*/ 	.byte	0x04, 0x17
        /*019a*/ 	.short	(.L_62 - .L_61)
.L_61:
        /*019c*/ 	.word	0x00000000
        /*01a0*/ 	.short	0x0000
        /*01a2*/ 	.short	0x0000
        /*01a4*/ 	.byte	0x00, 0xf0, 0x11, 0x00


	//----- nvinfo : EIATTR_SPARSE_MMA_MASK
	.align		4
.L_62:
        /*01a8*/ 	.byte	0x03, 0x50
        /*01aa*/ 	.short	0x0000


	//----- nvinfo : EIATTR_MAXREG_COUNT
	.align		4
        /*01ac*/ 	.byte	0x03, 0x1b
        /*01ae*/ 	.short	0x00ff


	//----- nvinfo : EIATTR_MERCURY_ISA_VERSION
	.align		4
        /*01b0*/ 	.byte	0x03, 0x5f
        /*01b2*/ 	.short	0x0101


	//----- nvinfo : EIATTR_VRC_CTA_INIT_COUNT
	.align		4
        /*01b4*/ 	.byte	0x02, 0x4a
	.zero		1
	.zero		1


	//----- nvinfo : EIATTR_EXIT_INSTR_OFFSETS
	.align		4
        /*01b8*/ 	.byte	0x04, 0x1c
        /*01ba*/ 	.short	(.L_64 - .L_63)


	//   ....[0]....
.L_63:
        /*01bc*/ 	.word	0x000000d0


	//   ....[1]....
        /*01c0*/ 	.word	0x00008220


	//----- nvinfo : EIATTR_CRS_STACK_SIZE
	.align		4
.L_64:
        /*01c4*/ 	.byte	0x04, 0x1e
        /*01c6*/ 	.short	(.L_66 - .L_65)
.L_65:
        /*01c8*/ 	.word	0x00000000


	//----- nvinfo : EIATTR_CBANK_PARAM_SIZE
	.align		4
.L_66:
        /*01cc*/ 	.byte	0x03, 0x19
        /*01ce*/ 	.short	0x0070


	//----- nvinfo : EIATTR_PARAM_CBANK
	.align		4
        /*01d0*/ 	.byte	0x04, 0x0a
        /*01d2*/ 	.short	(.L_68 - .L_67)
	.align		4
.L_67:
        /*01d4*/ 	.word	index@(.nv.constant0._Z15FilmGradeKerneliiffffffffffffffffffffffPKfPf)
        /*01d8*/ 	.short	0x0380
        /*01da*/ 	.short	0x0070


	//----- nvinfo : EIATTR_SW_WAR
	.align		4
.L_68:
        /*01dc*/ 	.byte	0x04, 0x36
        /*01de*/ 	.short	(.L_70 - .L_69)
.L_69:
        /*01e0*/ 	.word	0x00000008
.L_70:


//--------------------- .nv.callgraph             --------------------------
	.section	.nv.callgraph,"",@"SHT_CUDA_CALLGRAPH"
	.align	4
	.sectionentsize	8
	.align		4
        /*0000*/ 	.word	0x00000000
	.align		4
        /*0004*/ 	.word	0xffffffff
	.align		4
        /*0008*/ 	.word	0x00000000
	.align		4
        /*000c*/ 	.word	0xfffffffe
	.align		4
        /*0010*/ 	.word	0x00000000
	.align		4
        /*0014*/ 	.word	0xfffffffd
	.align		4
        /*0018*/ 	.word	0x00000000
	.align		4
        /*001c*/ 	.word	0xfffffffc


//--------------------- .nv.constant4             --------------------------
	.section	.nv.constant4,"a",@progbits
	.align	8
	.align		8
.nv.constant4:
        /*0000*/ 	.dword	__cudart_i2opi_f


//--------------------- .text._Z15FilmGradeKerneliiffffffffffffffffffffffPKfPf --------------------------
	.section	.text._Z15FilmGradeKerneliiffffffffffffffffffffffPKfPf,"ax",@progbits
	.align	128
        .global         _Z15FilmGradeKerneliiffffffffffffffffffffffPKfPf
        .type           _Z15FilmGradeKerneliiffffffffffffffffffffffPKfPf,@function
        .size           _Z15FilmGradeKerneliiffffffffffffffffffffffPKfPf,(.L_x_174 - _Z15FilmGradeKerneliiffffffffffffffffffffffPKfPf)
        .other          _Z15FilmGradeKerneliiffffffffffffffffffffffPKfPf,@"STO_CUDA_ENTRY STV_DEFAULT"
_Z15FilmGradeKerneliiffffffffffffffffffffffPKfPf:
.text._Z15FilmGradeKerneliiffffffffffffffffffffffPKfPf:
[----:B------:R-:W0:Y:S01]  /*0000*/  LDC R1, c[0x0][0x37c] ;  /* 0x0000df00ff017b82 */ /* 0x000e220000000800 */
[----:B------:R-:W1:Y:S07]  /*0010*/  S2R R0, SR_TID.Y ;  /* 0x0000000000007919 */ /* 0x000e6e0000002200 */
[----:B------:R-:W2:Y:S01]  /*0020*/  LDC R6, c[0x0][0x360] ;  /* 0x0000d800ff067b82 */ /* 0x000ea20000000800 */
[----:B------:R-:W3:Y:S01]  /*0030*/  LDCU.64 UR8, c[0x0][0x380] ;  /* 0x00007000ff0877ac */ /* 0x000ee20008000a00 */
[----:B0-----:R-:W-:Y:S01]  /*0040*/  IADD3 R1, PT, PT, R1, -0x20, RZ ;  /* 0xffffffe001017810 */ /* 0x001fe20007ffe0ff */
[----:B------:R-:W2:Y:S05]  /*0050*/  S2R R3, SR_TID.X ;  /* 0x0000000000037919 */ /* 0x000eaa0000002100 */
[----:B------:R-:W1:Y:S08]  /*0060*/  S2UR UR5, SR_CTAID.Y ;  /* 0x00000000000579c3 */ /* 0x000e700000002600 */
[----:B------:R-:W1:Y:S08]  /*0070*/  LDC R5, c[0x0][0x364] ;  /* 0x0000d900ff057b82 */ /* 0x000e700000000800 */
[----:B------:R-:W2:Y:S01]  /*0080*/  S2UR UR4, SR_CTAID.X ;  /* 0x00000000000479c3 */ /* 0x000ea20000002500 */
[----:B-1----:R-:W-:-:S05]  /*0090*/  IMAD R5, R5, UR5, R0 ;  /* 0x0000000505057c24 */ /* 0x002fca000f8e0200 */
[----:B---3--:R-:W-:Y:S01]  /*00a0*/  ISETP.GE.AND P0, PT, R5, UR9, PT ;  /* 0x0000000905007c0c */ /* 0x008fe2000bf06270 */
[----:B--2---:R-:W-:-:S05]  /*00b0*/  IMAD R6, R6, UR4, R3 ;  /* 0x0000000406067c24 */ /* 0x004fca000f8e0203 */
[----:B------:R-:W-:-:S13]  /*00c0*/  ISETP.GE.OR P0, PT, R6, UR8, P0 ;  /* 0x0000000806007c0c */ /* 0x000fda0008706670 */
[----:B------:R-:W-:Y:S05]  /*00d0*/  @P0 EXIT ;  /* 0x000000000000094d */ /* 0x000fea0003800000 */
[----:B------:R-:W0:Y:S01]  /*00e0*/  LDC R0, c[0x0][0x3dc] ;  /* 0x0000f700ff007b82 */ /* 0x000e220000000800 */
[----:B------:R-:W-:Y:S01]  /*00f0*/  IMAD R7, R5, UR8, R6 ;  /* 0x0000000805077c24 */ /* 0x000fe2000f8e0206 */
[----:B------:R-:W1:Y:S04]  /*0100*/  LDCU.64 UR6, c[0x0][0x358] ;  /* 0x00006b00ff0677ac */ /* 0x000e680008000a00 */
[----:B------:R-:W-:Y:S02]  /*0110*/  SHF.L.U32 R7, R7, 0x2, RZ ;  /* 0x0000000207077819 */ /* 0x000fe400000006ff */
[----:B------:R-:W2:Y:S01]  /*0120*/  LDC.64 R2, c[0x0][0x3e0] ;  /* 0x0000f800ff027b82 */ /* 0x000ea20000000a00 */
[----:B0-----:R-:W-:Y:S02]  /*0130*/  FSETP.NEU.AND P0, PT, R0, 1, PT ;  /* 0x3f8000000000780b */ /* 0x001fe40003f0d000 */
[----:B--2---:R-:W-:-:S11]  /*0140*/  IMAD.WIDE R2, R7, 0x4, R2 ;  /* 0x0000000407027825 */ /* 0x004fd600078e0202 */
[----:B-1----:R-:W-:Y:S05]  /*0150*/  @!P0 BRA `(.L_x_0) ;  /* 0x0000000000108947 */ /* 0x002fea0003800000 */
[----:B------:R0:W5:Y:S04]  /*0160*/  LDG.E R10, desc[UR6][R2.64] ;  /* 0x00000006020a7981 */ /* 0x000168000c1e1900 */
[----:B------:R0:W5:Y:S04]  /*0170*/  LDG.E R9, desc[UR6][R2.64+0x4] ;  /* 0x0000040602097981 */ /* 0x000168000c1e1900 */
[----:B------:R0:W5:Y:S01]  /*0180*/  LDG.E R11, desc[UR6][R2.64+0x8] ;  /* 0x00000806020b7981 */ /* 0x000162000c1e1900 */
[----:B------:R-:W-:Y:S05]  /*0190*/  BRA `(.L_x_1) ;  /* 0x0000000000447947 */ /* 0x000fea0003800000 */
.L_x_0:
[----:B------:R-:W-:Y:S01]  /*01a0*/  I2FP.F32.S32 R0, UR8 ;  /* 0x0000000800007c45 */ /* 0x000fe20008201400 */
[----:B------:R-:W-:Y:S01]  /*01b0*/  BSSY.RECONVERGENT B2, `(.L_x_2) ;  /* 0x000000d000027945 */ /* 0x000fe20003800200 */
[----:B------:R-:W-:Y:S02]  /*01c0*/  I2FP.F32.S32 R25, R6 ;  /* 0x0000000600197245 */ /* 0x000fe40000201400 */
[----:B------:R-:W0:Y:S08]  /*01d0*/  MUFU.RCP R9, R0 ;  /* 0x0000000000097308 */ /* 0x000e300000001000 */
[----:B------:R-:W1:Y:S01]  /*01e0*/  FCHK P0, R25, R0 ;  /* 0x0000000019007302 */ /* 0x000e620000000000 */
[----:B0-----:R-:W-:-:S04]  /*01f0*/  FFMA R4, -R0, R9, 1 ;  /* 0x3f80000000047423 */ /* 0x001fc80000000109 */
[----:B------:R-:W-:-:S04]  /*0200*/  FFMA R4, R9, R4, R9 ;  /* 0x0000000409047223 */ /* 0x000fc80000000009 */
[----:B------:R-:W-:-:S04]  /*0210*/  FFMA R9, R25, R4, RZ ;  /* 0x0000000419097223 */ /* 0x000fc800000000ff */
[----:B------:R-:W-:-:S04]  /*0220*/  FFMA R8, -R0, R9, R25 ;  /* 0x0000000900087223 */ /* 0x000fc80000000119 */
[----:B------:R-:W-:Y:S01]  /*0230*/  FFMA R9, R4, R8, R9 ;  /* 0x0000000804097223 */ /* 0x000fe20000000009 */
[----:B-1----:R-:W-:Y:S06]  /*0240*/  @!P0 BRA `(.L_x_3) ;  /* 0x00000000000c8947 */ /* 0x002fec0003800000 */
[----:B------:R-:W-:-:S07]  /*0250*/  MOV R4, 0x270 ;  /* 0x0000027000047802 */ /* 0x000fce0000000f00 */
[----:B------:R-:W-:Y:S05]  /*0260*/  CALL.REL.NOINC `($__internal_0_$__cuda_sm3x_div_rn_noftz_f32_slowpath) ;  /* 0x0000007c00f07944 */ /* 0x000fea0003c00000 */
[----:B------:R-:W-:-:S07]  /*0270*/  MOV R9, R0 ;  /* 0x0000000000097202 */ /* 0x000fce0000000f00 */
.L_x_3:
[----:B------:R-:W-:Y:S05]  /*0280*/  BSYNC.RECONVERGENT B2 ;  /* 0x0000000000027941 */ /* 0x000fea0003800200 */
.L_x_2:
[-C--:B------:R-:W-:Y:S02]  /*0290*/  MOV R10, R9.reuse ;  /* 0x00000009000a7202 */ /* 0x080fe40000000f00 */
[----:B------:R-:W-:-:S07]  /*02a0*/  MOV R11, R9 ;  /* 0x00000009000b7202 */ /* 0x000fce0000000f00 */
.L_x_1:
[----:B------:R-:W1:Y:S01]  /*02b0*/  LDC R8, c[0x0][0x388] ;  /* 0x0000e200ff087b82 */ /* 0x000e620000000800 */
[----:B------:R-:W-:Y:S01]  /*02c0*/  HFMA2 R13, -RZ, RZ, 1.0341796875, -112.625 ;  /* 0x3c23d70aff0d7431 */ /* 0x000fe200000001ff */
[----:B------:R-:W-:-:S05]  /*02d0*/  MOV R0, 0x42c80000 ;  /* 0x42c8000000007802 */ /* 0x000fca0000000f00 */
[----:B------:R-:W-:-:S04]  /*02e0*/  FFMA R0, R13, -R0, 1 ;  /* 0x3f8000000d007423 */ /* 0x000fc80000000800 */
[----:B------:R-:W-:Y:S01]  /*02f0*/  FFMA R0, R0, R13, 0.0099999997764825820923 ;  /* 0x3c23d70a00007423 */ /* 0x000fe2000000000d */
[----:B-1----:R-:W1:Y:S03]  /*0300*/  FCHK P0, R8, 100 ;  /* 0x42c8000008007902 */ /* 0x002e660000000000 */
[----:B------:R-:W-:-:S04]  /*0310*/  FFMA R13, R0, R8, RZ ;  /* 0x00000008000d7223 */ /* 0x000fc800000000ff */
[----:B------:R-:W-:-:S04]  /*0320*/  FFMA R4, R13, -100, R8 ;  /* 0xc2c800000d047823 */ /* 0x000fc80000000008 */
[----:B------:R-:W-:Y:S01]  /*0330*/  FFMA R13, R0, R4, R13 ;  /* 0x00000004000d7223 */ /* 0x000fe2000000000d */
[----:B-1----:R-:W-:Y:S06]  /*0340*/  @!P0 BRA `(.L_x_4) ;  /* 0x0000000000188947 */ /* 0x002fec0003800000 */
[----:B------:R-:W1:Y:S01]  /*0350*/  LDCU UR4, c[0x0][0x388] ;  /* 0x00007100ff0477ac */ /* 0x000e620008000800 */
[----:B------:R-:W-:Y:S02]  /*0360*/  MOV R0, 0x42c80000 ;  /* 0x42c8000000007802 */ /* 0x000fe40000000f00 */
[----:B------:R-:W-:Y:S02]  /*0370*/  MOV R4, 0x3a0 ;  /* 0x000003a000047802 */ /* 0x000fe40000000f00 */
[----:B-1----:R-:W-:-:S07]  /*0380*/  MOV R25, UR4 ;  /* 0x0000000400197c02 */ /* 0x002fce0008000f00 */
[----:B0----5:R-:W-:Y:S05]  /*0390*/  CALL.REL.NOINC `($__internal_0_$__cuda_sm3x_div_rn_noftz_f32_slowpath) ;  /* 0x0000007c00a47944 */ /* 0x021fea0003c00000 */
[----:B------:R-:W-:-:S07]  /*03a0*/  MOV R13, R0 ;  /* 0x00000000000d7202 */ /* 0x000fce0000000f00 */
.L_x_4:
[----:B------:R-:W1:Y:S01]  /*03b0*/  LDC R8, c[0x0][0x38c] ;  /* 0x0000e300ff087b82 */ /* 0x000e620000000800 */
[----:B------:R-:W-:Y:S01]  /*03c0*/  MOV R0, 0x3c23d70a ;  /* 0x3c23d70a00007802 */ /* 0x000fe20000000f00 */
[----:B-----5:R-:W-:Y:S01]  /*03d0*/  FADD R10, R13, R10 ;  /* 0x0000000a0d0a7221 */ /* 0x020fe20000000000 */
        /* <DEDUP_REMOVED lines=9> */
[----:B------:R-:W-:Y:S01]  /*0470*/  HFMA2 R0, -RZ, RZ, 3.390625, 0 ;  /* 0x42c80000ff007431 */ /* 0x000fe200000001ff */
[----:B------:R-:W-:Y:S02]  /*0480*/  MOV R4, 0x4b0 ;  /* 0x000004b000047802 */ /* 0x000fe40000000f00 */
[----:B-1----:R-:W-:-:S07]  /*0490*/  MOV R25, UR4 ;  /* 0x0000000400197c02 */ /* 0x002fce0008000f00 */
[----:B0-----:R-:W-:Y:S05]  /*04a0*/  CALL.REL.NOINC `($__internal_0_$__cuda_sm3x_div_rn_noftz_f32_slowpath) ;  /* 0x0000007c00607944 */ /* 0x001fea0003c00000 */
[----:B------:R-:W-:-:S07]  /*04b0*/  MOV R4, R0 ;  /* 0x0000000000047202 */ /* 0x000fce0000000f00 */
.L_x_5:
[----:B------:R-:W1:Y:S01]  /*04c0*/  LDC R12, c[0x0][0x390] ;  /* 0x0000e400ff0c7b82 */ /* 0x000e620000000800 */
[----:B------:R-:W-:Y:S01]  /*04d0*/  HFMA2 R0, -RZ, RZ, 1.0341796875, -112.625 ;  /* 0x3c23d70aff007431 */ /* 0x000fe200000001ff */
[----:B------:R-:W-:Y:S01]  /*04e0*/  MOV R13, 0x42c80000 ;  /* 0x42c80000000d7802 */ /* 0x000fe20000000f00 */
[----:B------:R-:W-:-:S04]  /*04f0*/  FADD R9, R4, R9 ;  /* 0x0000000904097221 */ /* 0x000fc80000000000 */
        /* <DEDUP_REMOVED lines=11> */
[----:B0-----:R-:W-:Y:S05]  /*05b0*/  CALL.REL.NOINC `($__internal_0_$__cuda_sm3x_div_rn_noftz_f32_slowpath) ;  /* 0x0000007c001c7944 */ /* 0x001fea0003c00000 */
.L_x_6:
[----:B------:R-:W1:Y:S01]  /*05c0*/  LDC.64 R16, c[0x0][0x3d0] ;  /* 0x0000f400ff107b82 */ /* 0x000e620000000a00 */
[----:B------:R-:W2:Y:S01]  /*05d0*/  LDCU UR4, c[0x0][0x3d8] ;  /* 0x00007b00ff0477ac */ /* 0x000ea20008000800 */
[----:B------:R-:W-:Y:S01]  /*05e0*/  MOV R19, 0x3f000000 ;  /* 0x3f00000000137802 */ /* 0x000fe20000000f00 */
[----:B------:R-:W-:Y:S01]  /*05f0*/  FADD R0, R0, R11 ;  /* 0x0000000b00007221 */ /* 0x000fe20000000000 */
[----:B------:R-:W-:Y:S04]  /*0600*/  BSSY.RECONVERGENT B2, `(.L_x_7) ;  /* 0x0000029000027945 */ /* 0x000fe80003800200 */
[----:B------:R-:W3:Y:S08]  /*0610*/  LDC R21, c[0x0][0x394] ;  /* 0x0000e500ff157b82 */ /* 0x000ef00000000800 */
[----:B------:R-:W4:Y:S01]  /*0620*/  LDC.64 R14, c[0x0][0x3a0] ;  /* 0x0000e800ff0e7b82 */ /* 0x000f220000000a00 */
[----:B--2---:R-:W-:Y:S01]  /*0630*/  FADD R4, R10, -UR4 ;  /* 0x800000040a047e21 */ /* 0x004fe20008000000 */
[----:B------:R-:W-:-:S06]  /*0640*/  FADD R0, R0, -UR4 ;  /* 0x8000000400007e21 */ /* 0x000fcc0008000000 */
[----:B------:R-:W2:Y:S01]  /*0650*/  LDC.64 R12, c[0x0][0x398] ;  /* 0x0000e600ff0c7b82 */ /* 0x000ea20000000a00 */
[----:B-1----:R-:W-:Y:S01]  /*0660*/  FADD R8, -R17, 1 ;  /* 0x3f80000011087421 */ /* 0x002fe20000000100 */
[----:B------:R-:W-:-:S03]  /*0670*/  FADD R17, R9, -UR4 ;  /* 0x8000000409117e21 */ /* 0x000fc60008000000 */
[C---:B------:R-:W-:Y:S01]  /*0680*/  FMUL R11, R8.reuse, 0.25 ;  /* 0x3e800000080b7820 */ /* 0x040fe20000400000 */
[----:B------:R-:W-:Y:S02]  /*0690*/  FFMA R19, R8, -R19, 1 ;  /* 0x3f80000008137423 */ /* 0x000fe40000000813 */
[----:B------:R-:W1:Y:S01]  /*06a0*/  LDC R18, c[0x0][0x3a8] ;  /* 0x0000ea00ff127b82 */ /* 0x000e620000000800 */
[C---:B------:R-:W-:Y:S01]  /*06b0*/  FFMA R9, R16.reuse, 0.5, -R11 ;  /* 0x3f00000010097823 */ /* 0x040fe2000000080b */
[----:B------:R-:W-:Y:S01]  /*06c0*/  FFMA R10, R16, 0.25, R19 ;  /* 0x3e800000100a7823 */ /* 0x000fe20000000013 */
[----:B---3--:R-:W-:Y:S01]  /*06d0*/  FFMA R11, R4, R21, UR4 ;  /* 0x00000004040b7e23 */ /* 0x008fe20008000015 */
[----:B----4-:R-:W-:-:S04]  /*06e0*/  FMUL R19, R15, 0.71520000696182250977 ;  /* 0x3f3717590f137820 */ /* 0x010fc80000400000 */
[----:B------:R-:W-:Y:S01]  /*06f0*/  FFMA R19, R14, 0.21259999275207519531, R19 ;  /* 0x3e59b3d00e137823 */ /* 0x000fe20000000013 */
[----:B--2---:R-:W-:Y:S01]  /*0700*/  FFMA R16, R17, R12, UR4 ;  /* 0x0000000411107e23 */ /* 0x004fe2000800000c */
[----:B------:R-:W-:Y:S01]  /*0710*/  FMUL R17, R11, 0.21259999275207519531 ;  /* 0x3e59b3d00b117820 */ /* 0x000fe20000400000 */
[----:B------:R-:W-:Y:S01]  /*0720*/  FFMA R13, R0, R13, UR4 ;  /* 0x00000004000d7e23 */ /* 0x000fe2000800000d */
[----:B------:R-:W-:Y:S02]  /*0730*/  FADD R12, -R9, R10 ;  /* 0x0000000a090c7221 */ /* 0x000fe40000000100 */
[----:B------:R-:W-:Y:S02]  /*0740*/  FFMA R0, R16, 0.71520000696182250977, R17 ;  /* 0x3f37175910007823 */ /* 0x000fe40000000011 */
[----:B------:R-:W2:Y:S01]  /*0750*/  MUFU.RCP R21, R12 ;  /* 0x0000000c00157308 */ /* 0x000ea20000001000 */
[----:B-1----:R-:W-:Y:S01]  /*0760*/  FFMA R19, R18, 0.072200000286102294922, R19 ;  /* 0x3d93dd9812137823 */ /* 0x002fe20000000013 */
[----:B------:R-:W-:-:S03]  /*0770*/  FFMA R0, R13, 0.072200000286102294922, R0 ;  /* 0x3d93dd980d007823 */ /* 0x000fc60000000000 */
[----:B------:R-:W-:-:S04]  /*0780*/  FADD R19, -R19, 1 ;  /* 0x3f80000013137421 */ /* 0x000fc80000000100 */
[----:B------:R-:W-:-:S04]  /*0790*/  FMUL R0, R0, R19 ;  /* 0x0000001300007220 */ /* 0x000fc80000400000 */
[--C-:B------:R-:W-:Y:S01]  /*07a0*/  FFMA R14, R11, R14, R0.reuse ;  /* 0x0000000e0b0e7223 */ /* 0x100fe20000000000 */
[--C-:B------:R-:W-:Y:S01]  /*07b0*/  FFMA R16, R16, R15, R0.reuse ;  /* 0x0000000f10107223 */ /* 0x100fe20000000000 */
[----:B------:R-:W-:Y:S02]  /*07c0*/  FFMA R18, R13, R18, R0 ;  /* 0x000000120d127223 */ /* 0x000fe40000000000 */
[----:B------:R-:W-:Y:S01]  /*07d0*/  FADD R25, R14, -R9 ;  /* 0x800000090e197221 */ /* 0x000fe20000000000 */
[----:B--2---:R-:W-:-:S03]  /*07e0*/  FFMA R4, -R12, R21, 1 ;  /* 0x3f8000000c047423 */ /* 0x004fc60000000115 */
[----:B------:R-:W1:Y:S01]  /*07f0*/  FCHK P0, R25, R12 ;  /* 0x0000000c19007302 */ /* 0x000e620000000000 */
[----:B------:R-:W-:-:S04]  /*0800*/  FFMA R4, R21, R4, R21 ;  /* 0x0000000415047223 */ /* 0x000fc80000000015 */
[----:B------:R-:W-:-:S04]  /*0810*/  FFMA R19, R25, R4, RZ ;  /* 0x0000000419137223 */ /* 0x000fc800000000ff */
[----:B------:R-:W-:-:S04]  /*0820*/  FFMA R11, -R12, R19, R25 ;  /* 0x000000130c0b7223 */ /* 0x000fc80000000119 */
[----:B------:R-:W-:Y:S01]  /*0830*/  FFMA R19, R4, R11, R19 ;  /* 0x0000000b04137223 */ /* 0x000fe20000000013 */
[----:B-1----:R-:W-:Y:S06]  /*0840*/  @!P0 BRA `(.L_x_8) ;  /* 0x0000000000108947 */ /* 0x002fec0003800000 */
[----:B------:R-:W-:Y:S02]  /*0850*/  MOV R0, R12 ;  /* 0x0000000c00007202 */ /* 0x000fe40000000f00 */
[----:B------:R-:W-:-:S07]  /*0860*/  MOV R4, 0x880 ;  /* 0x0000088000047802 */ /* 0x000fce0000000f00 */
[----:B0-----:R-:W-:Y:S05]  /*0870*/  CALL.REL.NOINC `($__internal_0_$__cuda_sm3x_div_rn_noftz_f32_slowpath) ;  /* 0x00000078006c7944 */ /* 0x001fea0003c00000 */
[----:B------:R-:W-:-:S07]  /*0880*/  MOV R19, R0 ;  /* 0x0000000000137202 */ /* 0x000fce0000000f00 */
.L_x_8:
[----:B------:R-:W-:Y:S05]  /*0890*/  BSYNC.RECONVERGENT B2 ;  /* 0x0000000000027941 */ /* 0x000fea0003800200 */
.L_x_7:
[----:B------:R-:W1:Y:S01]  /*08a0*/  MUFU.RCP R11, R12 ;  /* 0x0000000c000b7308 */ /* 0x000e620000001000 */
[----:B------:R-:W-:Y:S01]  /*08b0*/  FADD R25, R16, -R9 ;  /* 0x8000000910197221 */ /* 0x000fe20000000000 */
[----:B------:R-:W-:Y:S06]  /*08c0*/  BSSY.RECONVERGENT B2, `(.L_x_9) ;  /* 0x000000c000027945 */ /* 0x000fec0003800200 */
[----:B------:R-:W2:Y:S01]  /*08d0*/  FCHK P0, R25, R12 ;  /* 0x0000000c19007302 */ /* 0x000ea20000000000 */
[----:B-1----:R-:W-:-:S04]  /*08e0*/  FFMA R0, -R12, R11, 1 ;  /* 0x3f8000000c007423 */ /* 0x002fc8000000010b */
[----:B------:R-:W-:-:S04]  /*08f0*/  FFMA R11, R11, R0, R11 ;  /* 0x000000000b0b7223 */ /* 0x000fc8000000000b */
[----:B------:R-:W-:-:S04]  /*0900*/  FFMA R0, R11, R25, RZ ;  /* 0x000000190b007223 */ /* 0x000fc800000000ff */
[----:B------:R-:W-:-:S04]  /*0910*/  FFMA R13, -R12, R0, R25 ;  /* 0x000000000c0d7223 */ /* 0x000fc80000000119 */
[----:B------:R-:W-:Y:S01]  /*0920*/  FFMA R11, R11, R13, R0 ;  /* 0x0000000d0b0b7223 */ /* 0x000fe20000000000 */
[----:B--2---:R-:W-:Y:S06]  /*0930*/  @!P0 BRA `(.L_x_10) ;  /* 0x0000000000108947 */ /* 0x004fec0003800000 */
[----:B------:R-:W-:Y:S02]  /*0940*/  MOV R0, R12 ;  /* 0x0000000c00007202 */ /* 0x000fe40000000f00 */
[----:B------:R-:W-:-:S07]  /*0950*/  MOV R4, 0x970 ;  /* 0x0000097000047802 */ /* 0x000fce0000000f00 */
[----:B0-----:R-:W-:Y:S05]  /*0960*/  CALL.REL.NOINC `($__internal_0_$__cuda_sm3x_div_rn_noftz_f32_slowpath) ;  /* 0x0000007800307944 */ /* 0x001fea0003c00000 */
[----:B------:R-:W-:-:S07]  /*0970*/  MOV R11, R0 ;  /* 0x00000000000b7202 */ /* 0x000fce0000000f00 */
.L_x_10:
[----:B------:R-:W-:Y:S05]  /*0980*/  BSYNC.RECONVERGENT B2 ;  /* 0x0000000000027941 */ /* 0x000fea0003800200 */
.L_x_9:
        /* <DEDUP_REMOVED lines=14> */
.L_x_12:
[----:B------:R-:W-:Y:S05]  /*0a70*/  BSYNC.RECONVERGENT B2 ;  /* 0x0000000000027941 */ /* 0x000fea0003800200 */
.L_x_11:
[----:B------:R-:W1:Y:S01]  /*0a80*/  LDC R0, c[0x0][0x3d8] ;  /* 0x0000f600ff007b82 */ /* 0x000e620000000800 */
[----:B------:R-:W-:Y:S01]  /*0a90*/  HFMA2 R15, -RZ, RZ, 1.75, 0 ;  /* 0x3f000000ff0f7431 */ /* 0x000fe200000001ff */
[----:B------:R-:W-:Y:S01]  /*0aa0*/  BSSY.RECONVERGENT B2, `(.L_x_13) ;  /* 0x000002a000027945 */ /* 0x000fe20003800200 */
[----:B-1----:R-:W-:-:S13]  /*0ab0*/  FSETP.GEU.AND P0, PT, R0, 0.5, PT ;  /* 0x3f0000000000780b */ /* 0x002fda0003f0e000 */
[C---:B------:R-:W-:Y:S01]  /*0ac0*/  @!P0 FADD R22, -R0.reuse, 0.5 ;  /* 0x3f00000000168421 */ /* 0x040fe20000000100 */
[----:B------:R-:W-:-:S03]  /*0ad0*/  @P0 FADD R0, R0, -0.5 ;  /* 0xbf00000000000421 */ /* 0x000fc60000000000 */
[-C--:B------:R-:W-:Y:S01]  /*0ae0*/  @!P0 FFMA R22, R22, -R15.reuse, 0.5 ;  /* 0x3f00000016168423 */ /* 0x080fe2000000080f */
[----:B------:R-:W-:-:S05]  /*0af0*/  @P0 FFMA R22, R0, R15, 0.5 ;  /* 0x3f00000000160423 */ /* 0x000fca000000000f */
[----:B------:R-:W-:-:S13]  /*0b00*/  FSETP.GT.AND P0, PT, R19, R22, PT ;  /* 0x000000161300720b */ /* 0x000fda0003f04000 */
[----:B------:R-:W-:Y:S05]  /*0b10*/  @!P0 BRA `(.L_x_14) ;  /* 0x0000000000488947 */ /* 0x000fea0003800000 */
[C---:B------:R-:W-:Y:S01]  /*0b20*/  FADD R0, R22.reuse, R22 ;  /* 0x0000001616007221 */ /* 0x040fe20000000000 */
[----:B------:R-:W-:Y:S01]  /*0b30*/  FADD R25, -R22, R19 ;  /* 0x0000001316197221 */ /* 0x000fe20000000100 */
[----:B------:R-:W-:Y:S02]  /*0b40*/  BSSY.RECONVERGENT B3, `(.L_x_15) ;  /* 0x000000d000037945 */ /* 0x000fe40003800200 */
[----:B------:R-:W-:-:S04]  /*0b50*/  FADD R20, -R0, 2 ;  /* 0x4000000000147421 */ /* 0x000fc80000000100 */
[----:B------:R-:W1:Y:S08]  /*0b60*/  MUFU.RCP R0, R20 ;  /* 0x0000001400007308 */ /* 0x000e700000001000 */
        /* <DEDUP_REMOVED lines=10> */
.L_x_16:
[----:B------:R-:W-:Y:S05]  /*0c10*/  BSYNC.RECONVERGENT B3 ;  /* 0x0000000000037941 */ /* 0x000fea0003800200 */
.L_x_15:
[----:B------:R-:W-:Y:S01]  /*0c20*/  FADD R20, R0, 0.5 ;  /* 0x3f00000000147421 */ /* 0x000fe20000000000 */
[----:B------:R-:W-:Y:S06]  /*0c30*/  BRA `(.L_x_17) ;  /* 0x0000000000407947 */ /* 0x000fec0003800000 */
.L_x_14:
[----:B------:R-:W-:Y:S01]  /*0c40*/  FADD R20, R22, R22 ;  /* 0x0000001616147221 */ /* 0x000fe20000000000 */
[----:B------:R-:W-:Y:S03]  /*0c50*/  BSSY.RECONVERGENT B3, `(.L_x_18) ;  /* 0x000000d000037945 */ /* 0x000fe60003800200 */
        /* <DEDUP_REMOVED lines=9> */
[----:B------:R-:W-:Y:S02]  /*0cf0*/  MOV R25, R19 ;  /* 0x0000001300197202 */ /* 0x000fe40000000f00 */
[----:B------:R-:W-:-:S07]  /*0d00*/  MOV R4, 0xd20 ;  /* 0x00000d2000047802 */ /* 0x000fce0000000f00 */
[----:B0-----:R-:W-:Y:S05]  /*0d10*/  CALL.REL.NOINC `($__internal_0_$__cuda_sm3x_div_rn_noftz_f32_slowpath) ;  /* 0x0000007400447944 */ /* 0x001fea0003c00000 */
.L_x_19:
[----:B------:R-:W-:Y:S05]  /*0d20*/  BSYNC.RECONVERGENT B3 ;  /* 0x0000000000037941 */ /* 0x000fea0003800200 */
.L_x_18:
[----:B------:R-:W-:-:S07]  /*0d30*/  MOV R20, R0 ;  /* 0x0000000000147202 */ /* 0x000fce0000000f00 */
.L_x_17:
[----:B------:R-:W-:Y:S05]  /*0d40*/  BSYNC.RECONVERGENT B2 ;  /* 0x0000000000027941 */ /* 0x000fea0003800200 */
.L_x_13:
[----:B------:R-:W-:Y:S01]  /*0d50*/  FSETP.GT.AND P0, PT, R11, R22, PT ;  /* 0x000000160b00720b */ /* 0x000fe20003f04000 */
[----:B------:R-:W-:-:S12]  /*0d60*/  BSSY.RECONVERGENT B2, `(.L_x_20) ;  /* 0x0000024000027945 */ /* 0x000fd80003800200 */
        /* <DEDUP_REMOVED lines=16> */
.L_x_23:
[----:B------:R-:W-:Y:S05]  /*0e70*/  BSYNC.RECONVERGENT B3 ;  /* 0x0000000000037941 */ /* 0x000fea0003800200 */
.L_x_22:
[----:B------:R-:W-:Y:S01]  /*0e80*/  FADD R21, R0, 0.5 ;  /* 0x3f00000000157421 */ /* 0x000fe20000000000 */
[----:B------:R-:W-:Y:S06]  /*0e90*/  BRA `(.L_x_24) ;  /* 0x0000000000407947 */ /* 0x000fec0003800000 */
.L_x_21:
        /* <DEDUP_REMOVED lines=14> */
.L_x_26:
[----:B------:R-:W-:Y:S05]  /*0f80*/  BSYNC.RECONVERGENT B3 ;  /* 0x0000000000037941 */ /* 0x000fea0003800200 */
.L_x_25:
[----:B------:R-:W-:-:S07]  /*0f90*/  MOV R21, R0 ;  /* 0x0000000000157202 */ /* 0x000fce0000000f00 */
.L_x_24:
[----:B------:R-:W-:Y:S05]  /*0fa0*/  BSYNC.RECONVERGENT B2 ;  /* 0x0000000000027941 */ /* 0x000fea0003800200 */
.L_x_20:
        /* <DEDUP_REMOVED lines=18> */
.L_x_30:
[----:B------:R-:W-:Y:S05]  /*10d0*/  BSYNC.RECONVERGENT B3 ;  /* 0x0000000000037941 */ /* 0x000fea0003800200 */
.L_x_29:
[----:B------:R-:W-:Y:S01]  /*10e0*/  FADD R22, R0, 0.5 ;  /* 0x3f00000000167421 */ /* 0x000fe20000000000 */
[----:B------:R-:W-:Y:S06]  /*10f0*/  BRA `(.L_x_31) ;  /* 0x0000000000407947 */ /* 0x000fec0003800000 */
.L_x_28:
        /* <DEDUP_REMOVED lines=14> */
.L_x_33:
[----:B------:R-:W-:Y:S05]  /*11e0*/  BSYNC.RECONVERGENT B3 ;  /* 0x0000000000037941 */ /* 0x000fea0003800200 */
.L_x_32:
[----:B------:R-:W-:-:S07]  /*11f0*/  MOV R22, R0 ;  /* 0x0000000000167202 */ /* 0x000fce0000000f00 */
.L_x_31:
[----:B------:R-:W-:Y:S05]  /*1200*/  BSYNC.RECONVERGENT B2 ;  /* 0x0000000000027941 */ /* 0x000fea0003800200 */
.L_x_27:
[----:B------:R-:W-:Y:S01]  /*1210*/  FADD R4, R20, -0.25 ;  /* 0xbe80000014047421 */ /* 0x000fe20000000000 */
[----:B------:R-:W-:Y:S03]  /*1220*/  BSSY.RECONVERGENT B0, `(.L_x_34) ;  /* 0x0000041000007945 */ /* 0x000fe60003800200 */
[----:B------:R-:W-:-:S04]  /*1230*/  FMUL R4, R4, 6.2831854820251464844 ;  /* 0x40c90fdb04047820 */ /* 0x000fc80000400000 */
[C---:B------:R-:W-:Y:S01]  /*1240*/  FMUL R17, R4.reuse, 0.63661974668502807617 ;  /* 0x3f22f98304117820 */ /* 0x040fe20000400000 */
[----:B------:R-:W-:-:S05]  /*1250*/  FSETP.GE.AND P0, PT, |R4|, 105615, PT ;  /* 0x47ce47800400780b */ /* 0x000fca0003f06200 */
[----:B------:R-:W1:Y:S02]  /*1260*/  F2I.NTZ R17, R17 ;  /* 0x0000001100117305 */ /* 0x000e640000203100 */
[----:B-1----:R-:W-:-:S05]  /*1270*/  I2FP.F32.S32 R15, R17 ;  /* 0x00000011000f7245 */ /* 0x002fca0000201400 */
[----:B------:R-:W-:-:S04]  /*1280*/  FFMA R0, R15, -1.5707962512969970703, R4 ;  /* 0xbfc90fda0f007823 */ /* 0x000fc80000000004 */
[----:B------:R-:W-:-:S04]  /*1290*/  FFMA R0, R15, -7.5497894158615963534e-08, R0 ;  /* 0xb3a221680f007823 */ /* 0x000fc80000000000 */
[----:B------:R-:W-:Y:S01]  /*12a0*/  FFMA R0, R15, -5.3903029534742383927e-15, R0 ;  /* 0xa7c234c50f007823 */ /* 0x000fe20000000000 */
[----:B------:R-:W-:Y:S06]  /*12b0*/  @!P0 BRA `(.L_x_35) ;  /* 0x0000000000dc8947 */ /* 0x000fec0003800000 */
[----:B------:R-:W-:-:S13]  /*12c0*/  FSETP.NEU.AND P0, PT, |R4|, +INF , PT ;  /* 0x7f8000000400780b */ /* 0x000fda0003f0d200 */
[----:B------:R-:W-:Y:S01]  /*12d0*/  @!P0 FMUL R0, RZ, R4 ;  /* 0x00000004ff008220 */ /* 0x000fe20000400000 */
[----:B------:R-:W-:Y:S01]  /*12e0*/  @!P0 MOV R17, RZ ;  /* 0x000000ff00118202 */ /* 0x000fe20000000f00 */
[----:B------:R-:W-:Y:S06]  /*12f0*/  @!P0 BRA `(.L_x_35) ;  /* 0x0000000000cc8947 */ /* 0x000fec0003800000 */
[----:B------:R-:W-:Y:S01]  /*1300*/  SHF.L.U32 R17, R4, 0x8, RZ ;  /* 0x0000000804117819 */ /* 0x000fe200000006ff */
[----:B------:R-:W-:Y:S01]  /*1310*/  HFMA2 R15, -RZ, RZ, 0, 0 ;  /* 0x00000000ff0f7431 */ /* 0x000fe200000001ff */
[----:B------:R-:W-:Y:S01]  /*1320*/  MOV R0, R1 ;  /* 0x0000000100007202 */ /* 0x000fe20000000f00 */
[----:B------:R-:W1:Y:S01]  /*1330*/  LDCU.64 UR8, c[0x4][URZ] ;  /* 0x01000000ff0877ac */ /* 0x000e620008000a00 */
[----:B------:R-:W-:Y:S01]  /*1340*/  LOP3.LUT R23, R17, 0x80000000, RZ, 0xfc, !PT ;  /* 0x8000000011177812 */ /* 0x000fe200078efcff */
[----:B------:R-:W-:Y:S01]  /*1350*/  UMOV UR5, URZ ;  /* 0x000000ff00057c82 */ /* 0x000fe20008000000 */
[----:B------:R-:W-:-:S05]  /*1360*/  UMOV UR4, URZ ;  /* 0x000000ff00047c82 */ /* 0x000fca0008000000 */
.L_x_36:
[----:B-1----:R-:W-:Y:S02]  /*1370*/  MOV R24, UR8 ;  /* 0x0000000800187c02 */ /* 0x002fe40008000f00 */
[----:B------:R-:W-:-:S05]  /*1380*/  MOV R25, UR9 ;  /* 0x0000000900197c02 */ /* 0x000fca0008000f00 */
[----:B------:R-:W2:Y:S01]  /*1390*/  LDG.E.CONSTANT R24, desc[UR6][R24.64] ;  /* 0x0000000618187981 */ /* 0x000ea2000c1e9900 */
[----:B------:R-:W-:Y:S02]  /*13a0*/  UIADD3 UR8, UP0, UPT, UR8, 0x4, URZ ;  /* 0x0000000408087890 */ /* 0x000fe4000ff1e0ff */
[----:B------:R-:W-:Y:S02]  /*13b0*/  UIADD3 UR4, UPT, UPT, UR4, 0x1, URZ ;  /* 0x0000000104047890 */ /* 0x000fe4000fffe0ff */
[----:B------:R-:W-:Y:S02]  /*13c0*/  UIADD3.X UR9, UPT, UPT, URZ, UR9, URZ, UP0, !UPT ;  /* 0x00000009ff097290 */ /* 0x000fe400087fe4ff */
[----:B------:R-:W-:Y:S01]  /*13d0*/  UISETP.NE.AND UP0, UPT, UR4, 0x6, UPT ;  /* 0x000000060400788c */ /* 0x000fe2000bf05270 */
[----:B--2---:R-:W-:-:S03]  /*13e0*/  IMAD.WIDE.U32 R26, R24, R23, RZ ;  /* 0x00000017181a7225 */ /* 0x004fc600078e00ff */
[----:B------:R-:W-:-:S04]  /*13f0*/  IADD3 R17, P0, PT, R26, R15, RZ ;  /* 0x0000000f1a117210 */ /* 0x000fc80007f1e0ff */
[----:B------:R-:W-:Y:S01]  /*1400*/  IADD3.X R15, PT, PT, R27, UR5, RZ, P0, !PT ;  /* 0x000000051b0f7c10 */ /* 0x000fe200087fe4ff */
[----:B------:R1:W-:Y:S02]  /*1410*/  STL [R0], R17 ;  /* 0x0000001100007387 */ /* 0x0003e40000100800 */
[----:B-1----:R-:W-:Y:S01]  /*1420*/  IADD3 R0, PT, PT, R0, 0x4, RZ ;  /* 0x0000000400007810 */ /* 0x002fe20007ffe0ff */
[----:B------:R-:W-:Y:S06]  /*1430*/  BRA.U UP0, `(.L_x_36) ;  /* 0xfffffffd00cc7547 */ /* 0x000fec000b83ffff */
[----:B------:R-:W-:Y:S01]  /*1440*/  SHF.R.U32.HI R17, RZ, 0x17, R4 ;  /* 0x00000017ff117819 */ /* 0x000fe20000011604 */
[----:B------:R1:W-:Y:S03]  /*1450*/  STL [R1+0x18], R15 ;  /* 0x0000180f01007387 */ /* 0x0003e60000100800 */
[C---:B------:R-:W-:Y:S02]  /*1460*/  LOP3.LUT R0, R17.reuse, 0xe0, RZ, 0xc0, !PT ;  /* 0x000000e011007812 */ /* 0x040fe400078ec0ff */
[----:B------:R-:W-:Y:S02]  /*1470*/  LOP3.LUT P0, RZ, R17, 0x1f, RZ, 0xc0, !PT ;  /* 0x0000001f11ff7812 */ /* 0x000fe4000780c0ff */
[----:B------:R-:W-:-:S04]  /*1480*/  IADD3 R0, PT, PT, R0, -0x80, RZ ;  /* 0xffffff8000007810 */ /* 0x000fc80007ffe0ff */
[----:B------:R-:W-:-:S05]  /*1490*/  SHF.R.U32.HI R0, RZ, 0x5, R0 ;  /* 0x00000005ff007819 */ /* 0x000fca0000011600 */
[----:B------:R-:W-:-:S05]  /*14a0*/  IMAD R26, R0, -0x4, R1 ;  /* 0xfffffffc001a7824 */ /* 0x000fca00078e0201 */
[----:B------:R-:W2:Y:S04]  /*14b0*/  LDL R0, [R26+0x18] ;  /* 0x000018001a007983 */ /* 0x000ea80000100800 */
[----:B------:R-:W2:Y:S04]  /*14c0*/  LDL R23, [R26+0x14] ;  /* 0x000014001a177983 */ /* 0x000ea80000100800 */
[----:B------:R-:W3:Y:S01]  /*14d0*/  @P0 LDL R20, [R26+0x10] ;  /* 0x000010001a140983 */ /* 0x000ee20000100800 */
[----:B------:R-:W-:Y:S01]  /*14e0*/  LOP3.LUT R17, R17, 0x1f, RZ, 0xc0, !PT ;  /* 0x0000001f11117812 */ /* 0x000fe200078ec0ff */
[----:B------:R-:W-:Y:S01]  /*14f0*/  UMOV UR4, 0x54442d19 ;  /* 0x54442d1900047882 */ /* 0x000fe20000000000 */
[----:B------:R-:W-:-:S02]  /*1500*/  UMOV UR5, 0x3bf921fb ;  /* 0x3bf921fb00057882 */ /* 0x000fc40000000000 */
[-C--:B--2---:R-:W-:Y:S02]  /*1510*/  @P0 SHF.L.W.U32.HI R0, R23, R17.reuse, R0 ;  /* 0x0000001117000219 */ /* 0x084fe40000010e00 */
[----:B---3--:R-:W-:Y:S02]  /*1520*/  @P0 SHF.L.W.U32.HI R23, R20, R17, R23 ;  /* 0x0000001114170219 */ /* 0x008fe40000010e17 */
[----:B------:R-:W-:Y:S02]  /*1530*/  ISETP.GE.AND P0, PT, R4, RZ, PT ;  /* 0x000000ff0400720c */ /* 0x000fe40003f06270 */
[C---:B------:R-:W-:Y:S02]  /*1540*/  SHF.L.W.U32.HI R17, R23.reuse, 0x2, R0 ;  /* 0x0000000217117819 */ /* 0x040fe40000010e00 */
[----:B------:R-:W-:Y:S02]  /*1550*/  SHF.L.U32 R23, R23, 0x2, RZ ;  /* 0x0000000217177819 */ /* 0x000fe400000006ff */
[----:B------:R-:W-:-:S02]  /*1560*/  SHF.R.S32.HI R20, RZ, 0x1f, R17 ;  /* 0x0000001fff147819 */ /* 0x000fc40000011411 */
[----:B------:R-:W-:Y:S02]  /*1570*/  SHF.R.U32.HI R0, RZ, 0x1e, R0 ;  /* 0x0000001eff007819 */ /* 0x000fe40000011600 */
[C---:B------:R-:W-:Y:S02]  /*1580*/  LOP3.LUT R24, R20.reuse, R23, RZ, 0x3c, !PT ;  /* 0x0000001714187212 */ /* 0x040fe400078e3cff */
[----:B------:R-:W-:Y:S02]  /*1590*/  LOP3.LUT R25, R20, R17, RZ, 0x3c, !PT ;  /* 0x0000001114197212 */ /* 0x000fe400078e3cff */
[C---:B------:R-:W-:Y:S02]  /*15a0*/  LOP3.LUT R4, R17.reuse, R4, RZ, 0x3c, !PT ;  /* 0x0000000411047212 */ /* 0x040fe400078e3cff */
[----:B------:R-:W-:Y:S02]  /*15b0*/  LEA.HI R17, R17, R0, RZ, 0x1 ;  /* 0x0000000011117211 */ /* 0x000fe400078f08ff */
[----:B------:R-:W2:Y:S01]  /*15c0*/  I2F.F64.S64 R24, R24 ;  /* 0x0000001800187312 */ /* 0x000ea20000301c00 */
[----:B------:R-:W-:-:S02]  /*15d0*/  ISETP.GE.AND P1, PT, R4, RZ, PT ;  /* 0x000000ff0400720c */ /* 0x000fc40003f26270 */
[----:B------:R-:W-:-:S04]  /*15e0*/  IADD3 R0, PT, PT, -R17, RZ, RZ ;  /* 0x000000ff11007210 */ /* 0x000fc80007ffe1ff */
[----:B------:R-:W-:Y:S01]  /*15f0*/  @!P0 MOV R17, R0 ;  /* 0x0000000000118202 */ /* 0x000fe20000000f00 */
[----:B--2---:R-:W-:-:S10]  /*1600*/  DMUL R26, R24, UR4 ;  /* 0x00000004181a7c28 */ /* 0x004fd40008000000 */
[----:B------:R-:W2:Y:S02]  /*1610*/  F2F.F32.F64 R26, R26 ;  /* 0x0000001a001a7310 */ /* 0x000ea40000301000 */
[----:B-12---:R-:W-:-:S07]  /*1620*/  FSEL R0, -R26, R26, !P1 ;  /* 0x0000001a1a007208 */ /* 0x006fce0004800100 */
.L_x_35:
[----:B------:R-:W-:Y:S05]  /*1630*/  BSYNC.RECONVERGENT B0 ;  /* 0x0000000000007941 */ /* 0x000fea0003800200 */
.L_x_34:
[----:B------:R-:W-:Y:S02]  /*1640*/  HFMA2 R4, -RZ, RZ, 0.487060546875, -0.0625 ;  /* 0x37cbac00ff047431 */ /* 0x000fe400000001ff */
[----:B------:R-:W-:Y:S01]  /*1650*/  FMUL R15, R0, R0 ;  /* 0x00000000000f7220 */ /* 0x000fe20000400000 */
[----:B------:R-:W-:Y:S01]  /*1660*/  LOP3.LUT R20, R17, 0x1, RZ, 0xc0, !PT ;  /* 0x0000000111147812 */ /* 0x000fe200078ec0ff */
[----:B------:R-:W-:Y:S01]  /*1670*/  BSSY.RECONVERGENT B2, `(.L_x_37) ;  /* 0x000001c000027945 */ /* 0x000fe20003800200 */
[----:B------:R-:W-:Y:S02]  /*1680*/  MOV R23, 0x3effffff ;  /* 0x3effffff00177802 */ /* 0x000fe40000000f00 */
[----:B------:R-:W-:Y:S02]  /*1690*/  ISETP.NE.U32.AND P0, PT, R20, 0x1, PT ;  /* 0x000000011400780c */ /* 0x000fe40003f05070 */
[----:B------:R-:W-:Y:S01]  /*16a0*/  MOV R20, 0x3d2aaabb ;  /* 0x3d2aaabb00147802 */ /* 0x000fe20000000f00 */
[----:B------:R-:W-:Y:S01]  /*16b0*/  FFMA R4, R15, R4, -0.0013887860113754868507 ;  /* 0xbab607ed0f047423 */ /* 0x000fe20000000004 */
[----:B------:R-:W-:-:S02]  /*16c0*/  LOP3.LUT P1, RZ, R17, 0x2, RZ, 0xc0, !PT ;  /* 0x0000000211ff7812 */ /* 0x000fc4000782c0ff */
[----:B------:R-:W-:Y:S02]  /*16d0*/  FSEL R20, R20, 0.0083327032625675201416, !P0 ;  /* 0x3c0885e414147808 */ /* 0x000fe40004000000 */
[----:B------:R-:W-:Y:S02]  /*16e0*/  FSEL R4, R4, -0.00019574658654164522886, !P0 ;  /* 0xb94d415304047808 */ /* 0x000fe40004000000 */
[----:B------:R-:W-:Y:S02]  /*16f0*/  FSEL R0, R0, 1, P0 ;  /* 0x3f80000000007808 */ /* 0x000fe40000000000 */
[----:B------:R-:W-:Y:S01]  /*1700*/  FSEL R23, -R23, -0.16666662693023681641, !P0 ;  /* 0xbe2aaaa817177808 */ /* 0x000fe20004000100 */
[C---:B------:R-:W-:Y:S02]  /*1710*/  FFMA R4, R15.reuse, R4, R20 ;  /* 0x000000040f047223 */ /* 0x040fe40000000014 */
[C---:B------:R-:W-:Y:S02]  /*1720*/  FFMA R17, R15.reuse, R0, RZ ;  /* 0x000000000f117223 */ /* 0x040fe400000000ff */
[----:B------:R-:W-:Y:S01]  /*1730*/  FFMA R4, R15, R4, R23 ;  /* 0x000000040f047223 */ /* 0x000fe20000000017 */
[----:B------:R-:W-:-:S03]  /*1740*/  HFMA2 R15, -RZ, RZ, 1.32421875, -19.203125 ;  /* 0x3d4ccccdff0f7431 */ /* 0x000fc600000001ff */
[----:B------:R-:W-:Y:S01]  /*1750*/  FFMA R0, R17, R4, R0 ;  /* 0x0000000411007223 */ /* 0x000fe20000000000 */
[----:B------:R-:W-:-:S03]  /*1760*/  MOV R4, 0x41a00000 ;  /* 0x41a0000000047802 */ /* 0x000fc60000000f00 */
[----:B------:R-:W-:Y:S02]  /*1770*/  @P1 FADD R0, RZ, -R0 ;  /* 0x80000000ff001221 */ /* 0x000fe40000000000 */
[----:B------:R-:W-:Y:S02]  /*1780*/  FFMA R4, R15, -R4, 1 ;  /* 0x3f8000000f047423 */ /* 0x000fe40000000804 */
[----:B------:R-:W-:Y:S02]  /*1790*/  FADD R25, R0, 1 ;  /* 0x3f80000000197421 */ /* 0x000fe40000000000 */
[----:B------:R-:W-:Y:S02]  /*17a0*/  FFMA R4, R4, R15, 0.050000000745058059692 ;  /* 0x3d4ccccd04047423 */ /* 0x000fe4000000000f */
[----:B------:R-:W1:Y:S02]  /*17b0*/  FCHK P0, R25, 20 ;  /* 0x41a0000019007902 */ /* 0x000e640000000000 */
[----:B------:R-:W-:-:S04]  /*17c0*/  FFMA R0, R25, R4, RZ ;  /* 0x0000000419007223 */ /* 0x000fc800000000ff */
[----:B------:R-:W-:-:S04]  /*17d0*/  FFMA R15, R0, -20, R25 ;  /* 0xc1a00000000f7823 */ /* 0x000fc80000000019 */
[----:B------:R-:W-:Y:S01]  /*17e0*/  FFMA R0, R4, R15, R0 ;  /* 0x0000000f04007223 */ /* 0x000fe20000000000 */
[----:B-1----:R-:W-:Y:S06]  /*17f0*/  @!P0 BRA `(.L_x_38) ;  /* 0x00000000000c8947 */ /* 0x002fec0003800000 */
[----:B------:R-:W-:Y:S02]  /*1800*/  MOV R0, 0x41a00000 ;  /* 0x41a0000000007802 */ /* 0x000fe40000000f00 */
[----:B------:R-:W-:-:S07]  /*1810*/  MOV R4, 0x1830 ;  /* 0x0000183000047802 */ /* 0x000fce0000000f00 */
[----:B0-----:R-:W-:Y:S05]  /*1820*/  CALL.REL.NOINC `($__internal_0_$__cuda_sm3x_div_rn_noftz_f32_slowpath) ;  /* 0x0000006800807944 */ /* 0x001fea0003c00000 */
.L_x_38:
[----:B------:R-:W-:Y:S05]  /*1830*/  BSYNC.RECONVERGENT B2 ;  /* 0x0000000000027941 */ /* 0x000fea0003800200 */
.L_x_37:
[----:B------:R-:W-:Y:S01]  /*1840*/  FADD R4, R21, -0.25 ;  /* 0xbe80000015047421 */ /* 0x000fe20000000000 */
[----:B------:R-:W1:Y:S01]  /*1850*/  LDCU UR4, c[0x0][0x3b8] ;  /* 0x00007700ff0477ac */ /* 0x000e620008000800 */
[----:B------:R-:W-:Y:S02]  /*1860*/  BSSY.RECONVERGENT B0, `(.L_x_39) ;  /* 0x0000043000007945 */ /* 0x000fe40003800200 */
[----:B------:R-:W-:-:S04]  /*1870*/  FMUL R4, R4, 6.2831854820251464844 ;  /* 0x40c90fdb04047820 */ /* 0x000fc80000400000 */
[C---:B------:R-:W-:Y:S01]  /*1880*/  FMUL R15, R4.reuse, 0.63661974668502807617 ;  /* 0x3f22f983040f7820 */ /* 0x040fe20000400000 */
[----:B------:R-:W-:-:S05]  /*1890*/  FSETP.GE.AND P0, PT, |R4|, 105615, PT ;  /* 0x47ce47800400780b */ /* 0x000fca0003f06200 */
[----:B------:R-:W2:Y:S01]  /*18a0*/  F2I.NTZ R15, R15 ;  /* 0x0000000f000f7305 */ /* 0x000ea20000203100 */
[----:B-1----:R-:W-:-:S04]  /*18b0*/  FMUL R0, R0, UR4 ;  /* 0x0000000400007c20 */ /* 0x002fc80008400000 */
[----:B------:R-:W-:Y:S01]  /*18c0*/  FFMA R19, R0, 4, R19 ;  /* 0x4080000000137823 */ /* 0x000fe20000000013 */
[----:B--2---:R-:W-:-:S05]  /*18d0*/  I2FP.F32.S32 R17, R15 ;  /* 0x0000000f00117245 */ /* 0x004fca0000201400 */
        /* <DEDUP_REMOVED lines=15> */
.L_x_41:
        /* <DEDUP_REMOVED lines=44> */
.L_x_40:
[----:B------:R-:W-:Y:S05]  /*1c90*/  BSYNC.RECONVERGENT B0 ;  /* 0x0000000000007941 */ /* 0x000fea0003800200 */
.L_x_39:
        /* <DEDUP_REMOVED lines=31> */
.L_x_43:
[----:B------:R-:W-:Y:S05]  /*1e90*/  BSYNC.RECONVERGENT B2 ;  /* 0x0000000000027941 */ /* 0x000fea0003800200 */
.L_x_42:
        /* <DEDUP_REMOVED lines=25> */
.L_x_46:
        /* <DEDUP_REMOVED lines=32> */
[----:B-1----:R-:W-:Y:S02]  /*2230*/  SHF.R.U32.HI R17, RZ, 0x1e, R0 ;  /* 0x0000001eff117819 */ /* 0x002fe40000011600 */
[C---:B------:R-:W-:Y:S02]  /*2240*/  LOP3.LUT R20, R22.reuse, R21, RZ, 0x3c, !PT ;  /* 0x0000001516147212 */ /* 0x040fe400078e3cff */
[----:B------:R-:W-:Y:S02]  /*2250*/  LOP3.LUT R21, R22, R4, RZ, 0x3c, !PT ;  /* 0x0000000416157212 */ /* 0x000fe400078e3cff */
[C---:B------:R-:W-:Y:S02]  /*2260*/  LOP3.LUT R15, R4.reuse, R15, RZ, 0x3c, !PT ;  /* 0x0000000f040f7212 */ /* 0x040fe400078e3cff */
[----:B------:R-:W-:Y:S02]  /*2270*/  LEA.HI R4, R4, R17, RZ, 0x1 ;  /* 0x0000001104047211 */ /* 0x000fe400078f08ff */
[----:B------:R-:W1:Y:S01]  /*2280*/  I2F.F64.S64 R20, R20 ;  /* 0x0000001400147312 */ /* 0x000e620000301c00 */
[----:B------:R-:W-:-:S02]  /*2290*/  ISETP.GE.AND P1, PT, R15, RZ, PT ;  /* 0x000000ff0f00720c */ /* 0x000fc40003f26270 */
[----:B------:R-:W-:-:S04]  /*22a0*/  IADD3 R0, PT, PT, -R4, RZ, RZ ;  /* 0x000000ff04007210 */ /* 0x000fc80007ffe1ff */
[----:B------:R-:W-:Y:S01]  /*22b0*/  @!P0 MOV R4, R0 ;  /* 0x0000000000048202 */ /* 0x000fe20000000f00 */
[----:B-1----:R-:W-:-:S10]  /*22c0*/  DMUL R22, R20, UR4 ;  /* 0x0000000414167c28 */ /* 0x002fd40008000000 */
[----:B------:R-:W1:Y:S02]  /*22d0*/  F2F.F32.F64 R22, R22 ;  /* 0x0000001600167310 */ /* 0x000e640000301000 */
[----:B-1----:R-:W-:-:S07]  /*22e0*/  FSEL R0, -R22, R22, !P1 ;  /* 0x0000001616007208 */ /* 0x002fce0004800100 */
.L_x_45:
[----:B------:R-:W-:Y:S05]  /*22f0*/  BSYNC.RECONVERGENT B0 ;  /* 0x0000000000007941 */ /* 0x000fea0003800200 */
.L_x_44:
        /* <DEDUP_REMOVED lines=8> */
[----:B------:R-:W-:-:S02]  /*2380*/  FSEL R22, R22, 0.0083327032625675201416, !P0 ;  /* 0x3c0885e416167808 */ /* 0x000fc40004000000 */
[----:B------:R-:W-:Y:S01]  /*2390*/  LOP3.LUT P1, RZ, R4, 0x2, RZ, 0xc0, !PT ;  /* 0x0000000204ff7812 */ /* 0x000fe2000782c0ff */
[----:B------:R-:W-:Y:S01]  /*23a0*/  HFMA2 R4, -RZ, RZ, 1.32421875, -19.203125 ;  /* 0x3d4ccccdff047431 */ /* 0x000fe200000001ff */
[----:B------:R-:W-:Y:S02]  /*23b0*/  FSEL R20, R17, -0.00019574658654164522886, !P0 ;  /* 0xb94d415311147808 */ /* 0x000fe40004000000 */
[----:B------:R-:W-:Y:S02]  /*23c0*/  FSEL R0, R0, 1, P0 ;  /* 0x3f80000000007808 */ /* 0x000fe40000000000 */
[----:B------:R-:W-:Y:S01]  /*23d0*/  FSEL R21, -R21, -0.16666662693023681641, !P0 ;  /* 0xbe2aaaa815157808 */ /* 0x000fe20004000100 */
[C---:B------:R-:W-:Y:S02]  /*23e0*/  FFMA R20, R15.reuse, R20, R22 ;  /* 0x000000140f147223 */ /* 0x040fe40000000016 */
[C---:B------:R-:W-:Y:S02]  /*23f0*/  FFMA R17, R15.reuse, R0, RZ ;  /* 0x000000000f117223 */ /* 0x040fe400000000ff */
[----:B------:R-:W-:Y:S01]  /*2400*/  FFMA R20, R15, R20, R21 ;  /* 0x000000140f147223 */ /* 0x000fe20000000015 */
[----:B------:R-:W-:-:S03]  /*2410*/  MOV R15, 0x41a00000 ;  /* 0x41a00000000f7802 */ /* 0x000fc60000000f00 */
[----:B------:R-:W-:Y:S02]  /*2420*/  FFMA R0, R17, R20, R0 ;  /* 0x0000001411007223 */ /* 0x000fe40000000000 */
[----:B------:R-:W-:Y:S02]  /*2430*/  FFMA R15, R4, -R15, 1 ;  /* 0x3f800000040f7423 */ /* 0x000fe4000000080f */
[----:B------:R-:W-:-:S04]  /*2440*/  @P1 FADD R0, RZ, -R0 ;  /* 0x80000000ff001221 */ /* 0x000fc80000000000 */
[----:B------:R-:W-:Y:S01]  /*2450*/  FADD R25, R0, 1 ;  /* 0x3f80000000197421 */ /* 0x000fe20000000000 */
[----:B------:R-:W-:-:S03]  /*2460*/  FFMA R0, R15, R4, 0.050000000745058059692 ;  /* 0x3d4ccccd0f007423 */ /* 0x000fc60000000004 */
[----:B------:R-:W1:Y:S01]  /*2470*/  FCHK P0, R25, 20 ;  /* 0x41a0000019007902 */ /* 0x000e620000000000 */
[----:B------:R-:W-:-:S04]  /*2480*/  FFMA R15, R0, R25, RZ ;  /* 0x00000019000f7223 */ /* 0x000fc800000000ff */
[----:B------:R-:W-:-:S04]  /*2490*/  FFMA R4, R15, -20, R25 ;  /* 0xc1a000000f047823 */ /* 0x000fc80000000019 */
[----:B------:R-:W-:Y:S01]  /*24a0*/  FFMA R0, R0, R4, R15 ;  /* 0x0000000400007223 */ /* 0x000fe2000000000f */
[----:B-1----:R-:W-:Y:S06]  /*24b0*/  @!P0 BRA `(.L_x_48) ;  /* 0x00000000000c8947 */ /* 0x002fec0003800000 */
[----:B------:R-:W-:Y:S02]  /*24c0*/  MOV R0, 0x41a00000 ;  /* 0x41a0000000007802 */ /* 0x000fe40000000f00 */
[----:B------:R-:W-:-:S07]  /*24d0*/  MOV R4, 0x24f0 ;  /* 0x000024f000047802 */ /* 0x000fce0000000f00 */
[----:B0-----:R-:W-:Y:S05]  /*24e0*/  CALL.REL.NOINC `($__internal_0_$__cuda_sm3x_div_rn_noftz_f32_slowpath) ;  /* 0x0000005c00507944 */ /* 0x001fea0003c00000 */
.L_x_48:
[----:B------:R-:W-:Y:S05]  /*24f0*/  BSYNC.RECONVERGENT B2 ;  /* 0x0000000000027941 */ /* 0x000fea0003800200 */
.L_x_47:
[----:B------:R-:W1:Y:S01]  /*2500*/  LDC R17, c[0x0][0x3d0] ;  /* 0x0000f400ff117b82 */ /* 0x000e620000000800 */
[----:B------:R-:W-:Y:S01]  /*2510*/  FSETP.GE.AND P0, PT, R14, R9, PT ;  /* 0x000000090e00720b */ /* 0x000fe20003f06000 */
[----:B------:R-:W2:Y:S01]  /*2520*/  LDCU UR4, c[0x0][0x3c0] ;  /* 0x00007800ff0477ac */ /* 0x000ea20008000800 */
[--C-:B------:R-:W-:Y:S01]  /*2530*/  FFMA R19, R12, R19, R9.reuse ;  /* 0x000000130c137223 */ /* 0x100fe20000000009 */
[-C--:B------:R-:W-:Y:S01]  /*2540*/  FSETP.GTU.AND P1, PT, R14, R10.reuse, PT ;  /* 0x0000000a0e00720b */ /* 0x080fe20003f2c000 */
[----:B------:R-:W-:Y:S01]  /*2550*/  FFMA R11, R12, R11, R9 ;  /* 0x0000000b0c0b7223 */ /* 0x000fe20000000009 */
[-C--:B------:R-:W-:Y:S01]  /*2560*/  FSETP.GTU.AND P3, PT, R16, R10.reuse, PT ;  /* 0x0000000a1000720b */ /* 0x080fe20003f6c000 */
[----:B------:R-:W-:Y:S01]  /*2570*/  BSSY.RECONVERGENT B2, `(.L_x_49) ;  /* 0x0000018000027945 */ /* 0x000fe20003800200 */
[----:B------:R-:W-:-:S06]  /*2580*/  FSETP.GTU.AND P4, PT, R18, R10, PT ;  /* 0x0000000a1200720b */ /* 0x000fcc0003f8c000 */
[----:B------:R-:W-:Y:S02]  /*2590*/  @P0 FSEL R14, R19, R14, !P1 ;  /* 0x0000000e130e0208 */ /* 0x000fe40004800000 */
[-C--:B------:R-:W-:Y:S02]  /*25a0*/  FSETP.GE.AND P0, PT, R16, R9.reuse, PT ;  /* 0x000000091000720b */ /* 0x080fe40003f06000 */
[----:B------:R-:W-:Y:S01]  /*25b0*/  FSETP.GE.AND P1, PT, R18, R9, PT ;  /* 0x000000091200720b */ /* 0x000fe20003f26000 */
[----:B--2---:R-:W-:Y:S01]  /*25c0*/  FMUL R0, R0, UR4 ;  /* 0x0000000400007c20 */ /* 0x004fe20008400000 */
[----:B-1----:R-:W1:Y:S03]  /*25d0*/  MUFU.RCP R4, R17 ;  /* 0x0000001100047308 */ /* 0x002e660000001000 */
[----:B------:R-:W-:-:S04]  /*25e0*/  FFMA R0, R0, 4, R13 ;  /* 0x4080000000007823 */ /* 0x000fc8000000000d */
[----:B------:R-:W-:Y:S02]  /*25f0*/  FFMA R9, R12, R0, R9 ;  /* 0x000000000c097223 */ /* 0x000fe40000000009 */
[----:B------:R-:W-:Y:S01]  /*2600*/  @P0 FSEL R16, R11, R16, !P3 ;  /* 0x000000100b100208 */ /* 0x000fe20005800000 */
[----:B------:R-:W2:Y:S02]  /*2610*/  FCHK P2, R14, R17 ;  /* 0x000000110e007302 */ /* 0x000ea40000040000 */
[----:B------:R-:W-:Y:S02]  /*2620*/  @P1 FSEL R18, R9, R18, !P4 ;  /* 0x0000001209121208 */ /* 0x000fe40006000000 */
[----:B------:R-:W-:Y:S01]  /*2630*/  MOV R12, R16 ;  /* 0x00000010000c7202 */ /* 0x000fe20000000f00 */
[----:B-1----:R-:W-:-:S04]  /*2640*/  FFMA R15, R4, -R17, 1 ;  /* 0x3f800000040f7423 */ /* 0x002fc80000000811 */
[----:B------:R-:W-:-:S04]  /*2650*/  FFMA R15, R4, R15, R4 ;  /* 0x0000000f040f7223 */ /* 0x000fc80000000004 */
[----:B------:R-:W-:-:S04]  /*2660*/  FFMA R4, R14, R15, RZ ;  /* 0x0000000f0e047223 */ /* 0x000fc800000000ff */
[----:B------:R-:W-:-:S04]  /*2670*/  FFMA R0, R4, -R17, R14 ;  /* 0x8000001104007223 */ /* 0x000fc8000000000e */
[----:B------:R-:W-:Y:S01]  /*2680*/  FFMA R0, R15, R0, R4 ;  /* 0x000000000f007223 */ /* 0x000fe20000000004 */
[----:B--2---:R-:W-:Y:S06]  /*2690*/  @!P2 BRA `(.L_x_50) ;  /* 0x000000000014a947 */ /* 0x004fec0003800000 */
[----:B------:R-:W1:Y:S01]  /*26a0*/  LDCU UR4, c[0x0][0x3d0] ;  /* 0x00007a00ff0477ac */ /* 0x000e620008000800 */
[----:B------:R-:W-:Y:S02]  /*26b0*/  MOV R25, R14 ;  /* 0x0000000e00197202 */ /* 0x000fe40000000f00 */
[----:B------:R-:W-:Y:S02]  /*26c0*/  MOV R4, 0x26f0 ;  /* 0x000026f000047802 */ /* 0x000fe40000000f00 */
[----:B-1----:R-:W-:-:S07]  /*26d0*/  MOV R0, UR4 ;  /* 0x0000000400007c02 */ /* 0x002fce0008000f00 */
[----:B0-----:R-:W-:Y:S05]  /*26e0*/  CALL.REL.NOINC `($__internal_0_$__cuda_sm3x_div_rn_noftz_f32_slowpath) ;  /* 0x0000005800d07944 */ /* 0x001fea0003c00000 */
.L_x_50:
[----:B------:R-:W-:Y:S05]  /*26f0*/  BSYNC.RECONVERGENT B2 ;  /* 0x0000000000027941 */ /* 0x000fea0003800200 */
.L_x_49:
[----:B------:R-:W1:Y:S01]  /*2700*/  LDC R9, c[0x0][0x3ac] ;  /* 0x0000eb00ff097b82 */ /* 0x000e620000000800 */
[----:B------:R-:W-:Y:S01]  /*2710*/  HFMA2 R17, -RZ, RZ, 1.5048828125, 33.21875 ;  /* 0x3e055027ff117431 */ /* 0x000fe200000001ff */
[----:B------:R-:W-:Y:S01]  /*2720*/  BSSY.RECONVERGENT B2, `(.L_x_51) ;  /* 0x0000042000027945 */ /* 0x000fe20003800200 */
[----:B-1----:R-:W-:-:S04]  /*2730*/  FMUL R9, R9, 2.7182817459106445312 ;  /* 0x402df85409097820 */ /* 0x002fc80000400000 */
[----:B------:R-:W-:-:S04]  /*2740*/  FADD R11, R9, R9 ;  /* 0x00000009090b7221 */ /* 0x000fc80000000000 */
[C---:B------:R-:W-:Y:S01]  /*2750*/  FADD R13, R11.reuse, 1 ;  /* 0x3f8000000b0d7421 */ /* 0x040fe20000000000 */
[----:B------:R-:W-:-:S04]  /*2760*/  FFMA R4, R11, R0, 1 ;  /* 0x3f8000000b047423 */ /* 0x000fc80000000000 */
[----:B------:R-:W-:Y:S02]  /*2770*/  FSETP.GEU.AND P0, PT, R13, 1.175494350822287508e-38, PT ;  /* 0x008000000d00780b */ /* 0x000fe40003f0e000 */
[----:B------:R-:W-:Y:S02]  /*2780*/  FSETP.GEU.AND P1, PT, R4, 1.175494350822287508e-38, PT ;  /* 0x008000000400780b */ /* 0x000fe40003f2e000 */
[----:B------:R-:W-:-:S09]  /*2790*/  FSEL R19, RZ, -23, P0 ;  /* 0xc1b80000ff137808 */ /* 0x000fd20000000000 */
[----:B------:R-:W-:Y:S02]  /*27a0*/  @!P0 FMUL R13, R13, 8388608 ;  /* 0x4b0000000d0d8820 */ /* 0x000fe40000400000 */
[----:B------:R-:W-:-:S03]  /*27b0*/  @!P1 FMUL R4, R4, 8388608 ;  /* 0x4b00000004049820 */ /* 0x000fc60000400000 */
[----:B------:R-:W-:Y:S02]  /*27c0*/  IADD3 R16, PT, PT, R13, -0x3f2aaaab, RZ ;  /* 0xc0d555550d107810 */ /* 0x000fe40007ffe0ff */
[----:B------:R-:W-:Y:S02]  /*27d0*/  IADD3 R11, PT, PT, R4, -0x3f2aaaab, RZ ;  /* 0xc0d55555040b7810 */ /* 0x000fe40007ffe0ff */
[----:B------:R-:W-:Y:S02]  /*27e0*/  LOP3.LUT R16, R16, 0xff800000, RZ, 0xc0, !PT ;  /* 0xff80000010107812 */ /* 0x000fe400078ec0ff */
[----:B------:R-:W-:Y:S02]  /*27f0*/  LOP3.LUT R11, R11, 0xff800000, RZ, 0xc0, !PT ;  /* 0xff8000000b0b7812 */ /* 0x000fe400078ec0ff */
[C---:B------:R-:W-:Y:S02]  /*2800*/  IADD3 R15, PT, PT, R13.reuse, -R16, RZ ;  /* 0x800000100d0f7210 */ /* 0x040fe40007ffe0ff */
[----:B------:R-:W-:-:S02]  /*2810*/  ISETP.GT.U32.AND P0, PT, R13, 0x7f7fffff, PT ;  /* 0x7f7fffff0d00780c */ /* 0x000fc40003f04070 */
[----:B------:R-:W-:Y:S01]  /*2820*/  I2FP.F32.S32 R16, R16 ;  /* 0x0000001000107245 */ /* 0x000fe20000201400 */
[----:B------:R-:W-:-:S04]  /*2830*/  FADD R15, R15, -1 ;  /* 0xbf8000000f0f7421 */ /* 0x000fc80000000000 */
[----:B------:R-:W-:Y:S01]  /*2840*/  FFMA R10, R15, -R17, 0.14084610342979431152 ;  /* 0x3e1039f60f0a7423 */ /* 0x000fe20000000811 */
[----:B------:R-:W-:-:S03]  /*2850*/  FFMA R16, R16, 1.1920928955078125e-07, R19 ;  /* 0x3400000010107823 */ /* 0x000fc60000000013 */
[----:B------:R-:W-:-:S04]  /*2860*/  FFMA R10, R15, R10, -0.12148627638816833496 ;  /* 0xbdf8cdcc0f0a7423 */ /* 0x000fc8000000000a */
[----:B------:R-:W-:-:S04]  /*2870*/  FFMA R10, R15, R10, 0.13980610668659210205 ;  /* 0x3e0f29550f0a7423 */ /* 0x000fc8000000000a */
[----:B------:R-:W-:Y:S01]  /*2880*/  FFMA R20, R15, R10, -0.16684235632419586182 ;  /* 0xbe2ad8b90f147423 */ /* 0x000fe2000000000a */
[----:B------:R-:W-:-:S03]  /*2890*/  IADD3 R10, PT, PT, R4, -R11, RZ ;  /* 0x8000000b040a7210 */ /* 0x000fc60007ffe0ff */
[C---:B------:R-:W-:Y:S02]  /*28a0*/  FFMA R20, R15.reuse, R20, 0.20012299716472625732 ;  /* 0x3e4ced0b0f147423 */ /* 0x040fe40000000014 */
[----:B------:R-:W-:Y:S02]  /*28b0*/  FADD R10, R10, -1 ;  /* 0xbf8000000a0a7421 */ /* 0x000fe40000000000 */
[C---:B------:R-:W-:Y:S02]  /*28c0*/  FFMA R20, R15.reuse, R20, -0.24999669194221496582 ;  /* 0xbe7fff220f147423 */ /* 0x040fe40000000014 */
[C---:B------:R-:W-:Y:S02]  /*28d0*/  FFMA R17, R10.reuse, -R17, 0.14084610342979431152 ;  /* 0x3e1039f60a117423 */ /* 0x040fe40000000811 */
[----:B------:R-:W-:Y:S02]  /*28e0*/  FFMA R20, R15, R20, 0.33333182334899902344 ;  /* 0x3eaaaa780f147423 */ /* 0x000fe40000000014 */
[----:B------:R-:W-:-:S02]  /*28f0*/  FFMA R17, R10, R17, -0.12148627638816833496 ;  /* 0xbdf8cdcc0a117423 */ /* 0x000fc40000000011 */
[C---:B------:R-:W-:Y:S02]  /*2900*/  FFMA R20, R15.reuse, R20, -0.5 ;  /* 0xbf0000000f147423 */ /* 0x040fe40000000014 */
[C---:B------:R-:W-:Y:S02]  /*2910*/  FFMA R17, R10.reuse, R17, 0.13980610668659210205 ;  /* 0x3e0f29550a117423 */ /* 0x040fe40000000011 */
[C---:B------:R-:W-:Y:S02]  /*2920*/  FMUL R20, R15.reuse, R20 ;  /* 0x000000140f147220 */ /* 0x040fe40000400000 */
[C---:B------:R-:W-:Y:S02]  /*2930*/  FFMA R17, R10.reuse, R17, -0.16684235632419586182 ;  /* 0xbe2ad8b90a117423 */ /* 0x040fe40000000011 */
[----:B------:R-:W-:Y:S01]  /*2940*/  FFMA R19, R15, R20, R15 ;  /* 0x000000140f137223 */ /* 0x000fe2000000000f */
[----:B------:R-:W-:Y:S01]  /*2950*/  MOV R15, 0x7f800000 ;  /* 0x7f800000000f7802 */ /* 0x000fe20000000f00 */
[----:B------:R-:W-:Y:S01]  /*2960*/  FFMA R17, R10, R17, 0.20012299716472625732 ;  /* 0x3e4ced0b0a117423 */ /* 0x000fe20000000011 */
[----:B------:R-:W-:Y:S01]  /*2970*/  I2FP.F32.S32 R20, R11 ;  /* 0x0000000b00147245 */ /* 0x000fe20000201400 */
[----:B------:R-:W-:-:S02]  /*2980*/  FFMA R16, R16, 0.69314718246459960938, R19 ;  /* 0x3f31721810107823 */ /* 0x000fc40000000013 */
[C---:B------:R-:W-:Y:S01]  /*2990*/  FFMA R17, R10.reuse, R17, -0.24999669194221496582 ;  /* 0xbe7fff220a117423 */ /* 0x040fe20000000011 */
[C---:B------:R-:W-:Y:S01]  /*29a0*/  @P0 FFMA R16, R13.reuse, R15, +INF ;  /* 0x7f8000000d100423 */ /* 0x040fe2000000000f */
[----:B------:R-:W-:Y:S02]  /*29b0*/  FSETP.NEU.AND P0, PT, R13, RZ, PT ;  /* 0x000000ff0d00720b */ /* 0x000fe40003f0d000 */
[----:B------:R-:W-:Y:S01]  /*29c0*/  FFMA R17, R10, R17, 0.33333182334899902344 ;  /* 0x3eaaaa780a117423 */ /* 0x000fe20000000011 */
[----:B------:R-:W-:Y:S02]  /*29d0*/  FSEL R13, RZ, -23, P1 ;  /* 0xc1b80000ff0d7808 */ /* 0x000fe40000800000 */
[----:B------:R-:W-:Y:S01]  /*29e0*/  FSEL R16, R16, -INF , P0 ;  /* 0xff80000010107808 */ /* 0x000fe20000000000 */
[----:B------:R-:W-:Y:S01]  /*29f0*/  FFMA R17, R10, R17, -0.5 ;  /* 0xbf0000000a117423 */ /* 0x000fe20000000011 */
[----:B------:R-:W-:Y:S01]  /*2a00*/  ISETP.GT.U32.AND P0, PT, R4, 0x7f7fffff, PT ;  /* 0x7f7fffff0400780c */ /* 0x000fe20003f04070 */
[----:B------:R-:W-:Y:S01]  /*2a10*/  FFMA R13, R20, 1.1920928955078125e-07, R13 ;  /* 0x34000000140d7823 */ /* 0x000fe2000000000d */
[----:B------:R-:W1:Y:S01]  /*2a20*/  MUFU.RCP R19, R16 ;  /* 0x0000001000137308 */ /* 0x000e620000001000 */
[----:B------:R-:W-:-:S04]  /*2a30*/  FMUL R17, R10, R17 ;  /* 0x000000110a117220 */ /* 0x000fc80000400000 */
[----:B------:R-:W-:-:S04]  /*2a40*/  FFMA R10, R10, R17, R10 ;  /* 0x000000110a0a7223 */ /* 0x000fc8000000000a */
[----:B------:R-:W-:Y:S01]  /*2a50*/  FFMA R25, R13, 0.69314718246459960938, R10 ;  /* 0x3f3172180d197823 */ /* 0x000fe2000000000a */
[----:B------:R-:W-:Y:S01]  /*2a60*/  FADD R10, R0, R0 ;  /* 0x00000000000a7221 */ /* 0x000fe20000000000 */
[C---:B------:R-:W-:Y:S01]  /*2a70*/  @P0 FFMA R25, R4.reuse, R15, +INF ;  /* 0x7f80000004190423 */ /* 0x040fe2000000000f */
[----:B------:R-:W-:-:S04]  /*2a80*/  FSETP.NEU.AND P0, PT, R4, RZ, PT ;  /* 0x000000ff0400720b */ /* 0x000fc80003f0d000 */
[----:B------:R-:W-:Y:S01]  /*2a90*/  FSEL R25, R25, -INF , P0 ;  /* 0xff80000019197808 */ /* 0x000fe20000000000 */
[----:B-1----:R-:W-:-:S04]  /*2aa0*/  FFMA R4, -R16, R19, 1 ;  /* 0x3f80000010047423 */ /* 0x002fc80000000113 */
[----:B------:R-:W-:-:S03]  /*2ab0*/  FFMA R4, R19, R4, R19 ;  /* 0x0000000413047223 */ /* 0x000fc60000000013 */
[----:B------:R-:W1:Y:S01]  /*2ac0*/  FCHK P0, R25, R16 ;  /* 0x0000001019007302 */ /* 0x000e620000000000 */
[----:B------:R-:W-:-:S04]  /*2ad0*/  FFMA R11, R25, R4, RZ ;  /* 0x00000004190b7223 */ /* 0x000fc800000000ff */
[----:B------:R-:W-:-:S04]  /*2ae0*/  FFMA R13, -R16, R11, R25 ;  /* 0x0000000b100d7223 */ /* 0x000fc80000000119 */
[----:B------:R-:W-:Y:S01]  /*2af0*/  FFMA R0, R4, R13, R11 ;  /* 0x0000000d04007223 */ /* 0x000fe2000000000b */
[----:B-1----:R-:W-:Y:S06]  /*2b00*/  @!P0 BRA `(.L_x_52) ;  /* 0x00000000000c8947 */ /* 0x002fec0003800000 */
[----:B------:R-:W-:Y:S02]  /*2b10*/  MOV R0, R16 ;  /* 0x0000001000007202 */ /* 0x000fe40000000f00 */
[----:B------:R-:W-:-:S07]  /*2b20*/  MOV R4, 0x2b40 ;  /* 0x00002b4000047802 */ /* 0x000fce0000000f00 */
[----:B0-----:R-:W-:Y:S05]  /*2b30*/  CALL.REL.NOINC `($__internal_0_$__cuda_sm3x_div_rn_noftz_f32_slowpath) ;  /* 0x0000005400bc7944 */ /* 0x001fea0003c00000 */
.L_x_52:
[----:B------:R-:W-:Y:S05]  /*2b40*/  BSYNC.RECONVERGENT B2 ;  /* 0x0000000000027941 */ /* 0x000fea0003800200 */
.L_x_51:
[----:B------:R-:W1:Y:S01]  /*2b50*/  LDC R15, c[0x0][0x3d0] ;  /* 0x0000f400ff0f7b82 */ /* 0x000e620000000800 */
[----:B------:R-:W2:Y:S01]  /*2b60*/  LDCU UR4, c[0x0][0x3ac] ;  /* 0x00007580ff0477ac */ /* 0x000ea20008000800 */
[----:B------:R-:W-:Y:S01]  /*2b70*/  FADD R0, R10, -R0 ;  /* 0x800000000a007221 */ /* 0x000fe20000000000 */
[----:B------:R-:W-:Y:S03]  /*2b80*/  BSSY.RECONVERGENT B2, `(.L_x_53) ;  /* 0x0000014000027945 */ /* 0x000fe60003800200 */
[----:B------:R-:W-:Y:S01]  /*2b90*/  FADD R11, -R0, 1 ;  /* 0x3f800000000b7421 */ /* 0x000fe20000000100 */
[----:B--2---:R-:W-:-:S03]  /*2ba0*/  FSETP.LT.AND P0, PT, RZ, UR4, PT ;  /* 0x00000004ff007c0b */ /* 0x004fc6000bf01000 */
[----:B------:R-:W-:Y:S01]  /*2bb0*/  FFMA R11, R11, UR4, R0 ;  /* 0x000000040b0b7c23 */ /* 0x000fe20008000000 */
[----:B-1----:R-:W1:Y:S03]  /*2bc0*/  MUFU.RCP R4, R15 ;  /* 0x0000000f00047308 */ /* 0x002e660000001000 */
[-C--:B------:R-:W-:Y:S01]  /*2bd0*/  FMUL R11, R11, R15.reuse ;  /* 0x0000000f0b0b7220 */ /* 0x080fe20000400000 */
[----:B------:R-:W-:-:S04]  /*2be0*/  FSETP.GTU.AND P2, PT, R14, R15, PT ;  /* 0x0000000f0e00720b */ /* 0x000fc80003f4c000 */
[----:B------:R-:W2:Y:S01]  /*2bf0*/  FCHK P1, R12, R15 ;  /* 0x0000000f0c007302 */ /* 0x000ea20000020000 */
[----:B------:R-:W-:Y:S01]  /*2c00*/  @P0 FSEL R14, R11, R14, !P2 ;  /* 0x0000000e0b0e0208 */ /* 0x000fe20005000000 */
        /* <DEDUP_REMOVED lines=11> */
.L_x_54:
[----:B------:R-:W-:Y:S05]  /*2cc0*/  BSYNC.RECONVERGENT B2 ;  /* 0x0000000000027941 */ /* 0x000fea0003800200 */
.L_x_53:
        /* <DEDUP_REMOVED lines=8> */
[----:B------:R-:W-:-:S11]  /*2d50*/  FSETP.GEU.AND P1, PT, R4, 1.175494350822287508e-38, PT ;  /* 0x008000000400780b */ /* 0x000fd60003f2e000 */
[----:B------:R-:W-:Y:S02]  /*2d60*/  @!P0 FMUL R15, R15, 8388608 ;  /* 0x4b0000000f0f8820 */ /* 0x000fe40000400000 */
[----:B------:R-:W-:-:S03]  /*2d70*/  @!P1 FMUL R4, R4, 8388608 ;  /* 0x4b00000004049820 */ /* 0x000fc60000400000 */
[----:B------:R-:W-:-:S04]  /*2d80*/  IADD3 R20, PT, PT, R15, -0x3f2aaaab, RZ ;  /* 0xc0d555550f147810 */ /* 0x000fc80007ffe0ff */
[----:B------:R-:W-:-:S04]  /*2d90*/  LOP3.LUT R20, R20, 0xff800000, RZ, 0xc0, !PT ;  /* 0xff80000014147812 */ /* 0x000fc800078ec0ff */
[-C--:B------:R-:W-:Y:S02]  /*2da0*/  IADD3 R16, PT, PT, R15, -R20.reuse, RZ ;  /* 0x800000140f107210 */ /* 0x080fe40007ffe0ff */
[----:B------:R-:W-:-:S03]  /*2db0*/  I2FP.F32.S32 R20, R20 ;  /* 0x0000001400147245 */ /* 0x000fc60000201400 */
[----:B------:R-:W-:-:S04]  /*2dc0*/  FADD R16, R16, -1 ;  /* 0xbf80000010107421 */ /* 0x000fc80000000000 */
[----:B------:R-:W-:-:S04]  /*2dd0*/  FFMA R11, R16, -R21, 0.14084610342979431152 ;  /* 0x3e1039f6100b7423 */ /* 0x000fc80000000815 */
[----:B------:R-:W-:Y:S01]  /*2de0*/  FFMA R17, R16, R11, -0.12148627638816833496 ;  /* 0xbdf8cdcc10117423 */ /* 0x000fe2000000000b */
[----:B------:R-:W-:-:S03]  /*2df0*/  IADD3 R11, PT, PT, R4, -0x3f2aaaab, RZ ;  /* 0xc0d55555040b7810 */ /* 0x000fc60007ffe0ff */
[----:B------:R-:W-:Y:S01]  /*2e00*/  FFMA R17, R16, R17, 0.13980610668659210205 ;  /* 0x3e0f295510117423 */ /* 0x000fe20000000011 */
[----:B------:R-:W-:-:S03]  /*2e10*/  LOP3.LUT R11, R11, 0xff800000, RZ, 0xc0, !PT ;  /* 0xff8000000b0b7812 */ /* 0x000fc600078ec0ff */
[----:B------:R-:W-:Y:S01]  /*2e20*/  FFMA R17, R16, R17, -0.16684235632419586182 ;  /* 0xbe2ad8b910117423 */ /* 0x000fe20000000011 */
[-C--:B------:R-:W-:Y:S02]  /*2e30*/  IADD3 R10, PT, PT, R4, -R11.reuse, RZ ;  /* 0x8000000b040a7210 */ /* 0x080fe40007ffe0ff */
[----:B------:R-:W-:Y:S01]  /*2e40*/  I2FP.F32.S32 R22, R11 ;  /* 0x0000000b00167245 */ /* 0x000fe20000201400 */
[----:B------:R-:W-:Y:S02]  /*2e50*/  FFMA R17, R16, R17, 0.20012299716472625732 ;  /* 0x3e4ced0b10117423 */ /* 0x000fe40000000011 */
[----:B------:R-:W-:Y:S02]  /*2e60*/  FADD R10, R10, -1 ;  /* 0xbf8000000a0a7421 */ /* 0x000fe40000000000 */
[----:B------:R-:W-:Y:S02]  /*2e70*/  FFMA R19, R16, R17, -0.24999669194221496582 ;  /* 0xbe7fff2210137423 */ /* 0x000fe40000000011 */
[----:B------:R-:W-:-:S02]  /*2e80*/  FFMA R17, R10, -R21, 0.14084610342979431152 ;  /* 0x3e1039f60a117423 */ /* 0x000fc40000000815 */
[----:B------:R-:W-:Y:S01]  /*2e90*/  FFMA R21, R16, R19, 0.33333182334899902344 ;  /* 0x3eaaaa7810157423 */ /* 0x000fe20000000013 */
[----:B------:R-:W-:Y:S01]  /*2ea0*/  FSEL R19, RZ, -23, P0 ;  /* 0xc1b80000ff137808 */ /* 0x000fe20000000000 */
[----:B------:R-:W-:Y:S01]  /*2eb0*/  FFMA R17, R10, R17, -0.12148627638816833496 ;  /* 0xbdf8cdcc0a117423 */ /* 0x000fe20000000011 */
[----:B------:R-:W-:Y:S01]  /*2ec0*/  ISETP.GT.U32.AND P0, PT, R15, 0x7f7fffff, PT ;  /* 0x7f7fffff0f00780c */ /* 0x000fe20003f04070 */
[----:B------:R-:W-:Y:S02]  /*2ed0*/  FFMA R21, R16, R21, -0.5 ;  /* 0xbf00000010157423 */ /* 0x000fe40000000015 */
[----:B------:R-:W-:Y:S01]  /*2ee0*/  FFMA R17, R10, R17, 0.13980610668659210205 ;  /* 0x3e0f29550a117423 */ /* 0x000fe20000000011 */
[----:B------:R-:W-:Y:S01]  /*2ef0*/  FFMA R19, R20, 1.1920928955078125e-07, R19 ;  /* 0x3400000014137823 */ /* 0x000fe20000000013 */
[----:B------:R-:W-:Y:S02]  /*2f00*/  FMUL R21, R16, R21 ;  /* 0x0000001510157220 */ /* 0x000fe40000400000 */
[----:B------:R-:W-:-:S02]  /*2f10*/  FFMA R17, R10, R17, -0.16684235632419586182 ;  /* 0xbe2ad8b90a117423 */ /* 0x000fc40000000011 */
[----:B------:R-:W-:Y:S01]  /*2f20*/  FFMA R20, R16, R21, R16 ;  /* 0x0000001510147223 */ /* 0x000fe20000000010 */
[----:B------:R-:W-:Y:S01]  /*2f30*/  MOV R16, 0x7f800000 ;  /* 0x7f80000000107802 */ /* 0x000fe20000000f00 */
[C---:B------:R-:W-:Y:S02]  /*2f40*/  FFMA R17, R10.reuse, R17, 0.20012299716472625732 ;  /* 0x3e4ced0b0a117423 */ /* 0x040fe40000000011 */
[----:B------:R-:W-:Y:S02]  /*2f50*/  FFMA R20, R19, 0.69314718246459960938, R20 ;  /* 0x3f31721813147823 */ /* 0x000fe40000000014 */
[C---:B------:R-:W-:Y:S01]  /*2f60*/  FFMA R17, R10.reuse, R17, -0.24999669194221496582 ;  /* 0xbe7fff220a117423 */ /* 0x040fe20000000011 */
[C---:B------:R-:W-:Y:S01]  /*2f70*/  @P0 FFMA R20, R15.reuse, R16, +INF ;  /* 0x7f8000000f140423 */ /* 0x040fe20000000010 */
[----:B------:R-:W-:Y:S02]  /*2f80*/  FSETP.NEU.AND P0, PT, R15, RZ, PT ;  /* 0x000000ff0f00720b */ /* 0x000fe40003f0d000 */
[----:B------:R-:W-:Y:S01]  /*2f90*/  FFMA R17, R10, R17, 0.33333182334899902344 ;  /* 0x3eaaaa780a117423 */ /* 0x000fe20000000011 */
[----:B------:R-:W-:-:S02]  /*2fa0*/  FSEL R15, RZ, -23, P1 ;  /* 0xc1b80000ff0f7808 */ /* 0x000fc40000800000 */
        /* <DEDUP_REMOVED lines=22> */
.L_x_56:
[----:B------:R-:W-:Y:S05]  /*3110*/  BSYNC.RECONVERGENT B2 ;  /* 0x0000000000027941 */ /* 0x000fea0003800200 */
.L_x_55:
        /* <DEDUP_REMOVED lines=23> */
.L_x_58:
[----:B------:R-:W-:Y:S05]  /*3290*/  BSYNC.RECONVERGENT B2 ;  /* 0x0000000000027941 */ /* 0x000fea0003800200 */
.L_x_57:
        /* <DEDUP_REMOVED lines=11> */
[----:B------:R-:W-:Y:S02]  /*3350*/  IADD3 R19, PT, PT, R16, -0x3f2aaaab, RZ ;  /* 0xc0d5555510137810 */ /* 0x000fe40007ffe0ff */
[----:B------:R-:W-:Y:S02]  /*3360*/  IADD3 R15, PT, PT, R4, -0x3f2aaaab, RZ ;  /* 0xc0d55555040f7810 */ /* 0x000fe40007ffe0ff */
[----:B------:R-:W-:Y:S02]  /*3370*/  LOP3.LUT R19, R19, 0xff800000, RZ, 0xc0, !PT ;  /* 0xff80000013137812 */ /* 0x000fe400078ec0ff */
[----:B------:R-:W-:Y:S02]  /*3380*/  LOP3.LUT R15, R15, 0xff800000, RZ, 0xc0, !PT ;  /* 0xff8000000f0f7812 */ /* 0x000fe400078ec0ff */
[-C--:B------:R-:W-:Y:S02]  /*3390*/  IADD3 R17, PT, PT, R16, -R19.reuse, RZ ;  /* 0x8000001310117210 */ /* 0x080fe40007ffe0ff */
[----:B------:R-:W-:-:S03]  /*33a0*/  I2FP.F32.S32 R19, R19 ;  /* 0x0000001300137245 */ /* 0x000fc60000201400 */
[----:B------:R-:W-:-:S04]  /*33b0*/  FADD R17, R17, -1 ;  /* 0xbf80000011117421 */ /* 0x000fc80000000000 */
[----:B------:R-:W-:-:S04]  /*33c0*/  FFMA R10, R17, -R21, 0.14084610342979431152 ;  /* 0x3e1039f6110a7423 */ /* 0x000fc80000000815 */
        /* <DEDUP_REMOVED lines=8> */
[C---:B------:R-:W-:Y:S01]  /*3450*/  FFMA R22, R17.reuse, R20, 0.33333182334899902344 ;  /* 0x3eaaaa7811167423 */ /* 0x040fe20000000014 */
[----:B------:R-:W-:Y:S01]  /*3460*/  FSEL R20, RZ, -23, P0 ;  /* 0xc1b80000ff147808 */ /* 0x000fe20000000000 */
[----:B------:R-:W-:Y:S01]  /*3470*/  FFMA R21, R10, R21, -0.12148627638816833496 ;  /* 0xbdf8cdcc0a157423 */ /* 0x000fe20000000015 */
[----:B------:R-:W-:Y:S01]  /*3480*/  ISETP.GT.U32.AND P0, PT, R16, 0x7f7fffff, PT ;  /* 0x7f7fffff1000780c */ /* 0x000fe20003f04070 */
[----:B------:R-:W-:-:S02]  /*3490*/  FFMA R22, R17, R22, -0.5 ;  /* 0xbf00000011167423 */ /* 0x000fc40000000016 */
[C---:B------:R-:W-:Y:S01]  /*34a0*/  FFMA R21, R10.reuse, R21, 0.13980610668659210205 ;  /* 0x3e0f29550a157423 */ /* 0x040fe20000000015 */
[----:B------:R-:W-:Y:S01]  /*34b0*/  FFMA R19, R19, 1.1920928955078125e-07, R20 ;  /* 0x3400000013137823 */ /* 0x000fe20000000014 */
[C---:B------:R-:W-:Y:S01]  /*34c0*/  FMUL R22, R17.reuse, R22 ;  /* 0x0000001611167220 */ /* 0x040fe20000400000 */
[----:B------:R-:W-:Y:S01]  /*34d0*/  I2FP.F32.S32 R20, R15 ;  /* 0x0000000f00147245 */ /* 0x000fe20000201400 */
[C---:B------:R-:W-:Y:S02]  /*34e0*/  FFMA R21, R10.reuse, R21, -0.16684235632419586182 ;  /* 0xbe2ad8b90a157423 */ /* 0x040fe40000000015 */
[----:B------:R-:W-:Y:S01]  /*34f0*/  FFMA R22, R17, R22, R17 ;  /* 0x0000001611167223 */ /* 0x000fe20000000011 */
[----:B------:R-:W-:Y:S01]  /*3500*/  MOV R17, 0x7f800000 ;  /* 0x7f80000000117802 */ /* 0x000fe20000000f00 */
[----:B------:R-:W-:Y:S02]  /*3510*/  FFMA R21, R10, R21, 0.20012299716472625732 ;  /* 0x3e4ced0b0a157423 */ /* 0x000fe40000000015 */
[----:B------:R-:W-:-:S02]  /*3520*/  FFMA R19, R19, 0.69314718246459960938, R22 ;  /* 0x3f31721813137823 */ /* 0x000fc40000000016 */
[----:B------:R-:W-:Y:S01]  /*3530*/  FFMA R21, R10, R21, -0.24999669194221496582 ;  /* 0xbe7fff220a157423 */ /* 0x000fe20000000015 */
[C---:B------:R-:W-:Y:S01]  /*3540*/  @P0 FFMA R19, R16.reuse, R17, +INF ;  /* 0x7f80000010130423 */ /* 0x040fe20000000011 */
[----:B------:R-:W-:Y:S02]  /*3550*/  FSETP.NEU.AND P0, PT, R16, RZ, PT ;  /* 0x000000ff1000720b */ /* 0x000fe40003f0d000 */
[C---:B------:R-:W-:Y:S02]  /*3560*/  FFMA R21, R10.reuse, R21, 0.33333182334899902344 ;  /* 0x3eaaaa780a157423 */ /* 0x040fe40000000015 */
[----:B------:R-:W-:Y:S02]  /*3570*/  FSEL R16, R19, -INF , P0 ;  /* 0xff80000013107808 */ /* 0x000fe40000000000 */
[----:B------:R-:W-:Y:S01]  /*3580*/  FFMA R21, R10, R21, -0.5 ;  /* 0xbf0000000a157423 */ /* 0x000fe20000000015 */
[----:B------:R-:W-:Y:S01]  /*3590*/  ISETP.GT.U32.AND P0, PT, R4, 0x7f7fffff, PT ;  /* 0x7f7fffff0400780c */ /* 0x000fe20003f04070 */
[----:B------:R-:W1:Y:S01]  /*35a0*/  MUFU.RCP R23, R16 ;  /* 0x0000001000177308 */ /* 0x000e620000001000 */
[----:B------:R-:W-:Y:S01]  /*35b0*/  FSEL R19, RZ, -23, P1 ;  /* 0xc1b80000ff137808 */ /* 0x000fe20000800000 */
[----:B------:R-:W-:-:S04]  /*35c0*/  FMUL R21, R10, R21 ;  /* 0x000000150a157220 */ /* 0x000fc80000400000 */
[----:B------:R-:W-:Y:S01]  /*35d0*/  FFMA R19, R20, 1.1920928955078125e-07, R19 ;  /* 0x3400000014137823 */ /* 0x000fe20000000013 */
[----:B------:R-:W-:-:S04]  /*35e0*/  FFMA R10, R10, R21, R10 ;  /* 0x000000150a0a7223 */ /* 0x000fc8000000000a */
[----:B------:R-:W-:Y:S01]  /*35f0*/  FFMA R25, R19, 0.69314718246459960938, R10 ;  /* 0x3f31721813197823 */ /* 0x000fe2000000000a */
[C---:B------:R-:W-:Y:S01]  /*3600*/  @P0 FFMA R25, R4.reuse, R17, +INF ;  /* 0x7f80000004190423 */ /* 0x040fe20000000011 */
[----:B------:R-:W-:Y:S01]  /*3610*/  FSETP.NEU.AND P0, PT, R4, RZ, PT ;  /* 0x000000ff0400720b */ /* 0x000fe20003f0d000 */
[----:B------:R-:W-:-:S03]  /*3620*/  FADD R10, R0, R0 ;  /* 0x00000000000a7221 */ /* 0x000fc60000000000 */
        /* <DEDUP_REMOVED lines=11> */
.L_x_60:
[----:B------:R-:W-:Y:S05]  /*36e0*/  BSYNC.RECONVERGENT B2 ;  /* 0x0000000000027941 */ /* 0x000fea0003800200 */
.L_x_59:
[----:B------:R-:W1:Y:S01]  /*36f0*/  LDC R19, c[0x0][0x3d0] ;  /* 0x0000f400ff137b82 */ /* 0x000e620000000800 */
[----:B------:R-:W2:Y:S01]  /*3700*/  LDCU UR4, c[0x0][0x3b4] ;  /* 0x00007680ff0477ac */ /* 0x000ea20008000800 */
[----:B------:R-:W-:Y:S01]  /*3710*/  FADD R0, R10, -R0 ;  /* 0x800000000a007221 */ /* 0x000fe20000000000 */
[----:B------:R-:W-:Y:S03]  /*3720*/  BSSY.RECONVERGENT B2, `(.L_x_61) ;  /* 0x0000014000027945 */ /* 0x000fe60003800200 */
[----:B------:R-:W-:Y:S01]  /*3730*/  FADD R15, -R0, 1 ;  /* 0x3f800000000f7421 */ /* 0x000fe20000000100 */
[----:B--2---:R-:W-:-:S03]  /*3740*/  FSETP.LT.AND P0, PT, RZ, UR4, PT ;  /* 0x00000004ff007c0b */ /* 0x004fc6000bf01000 */
[----:B------:R-:W-:Y:S01]  /*3750*/  FFMA R0, R15, UR4, R0 ;  /* 0x000000040f007c23 */ /* 0x000fe20008000000 */
[----:B-1----:R-:W1:Y:S01]  /*3760*/  MUFU.RCP R4, R19 ;  /* 0x0000001300047308 */ /* 0x002e620000001000 */
[----:B------:R-:W-:-:S07]  /*3770*/  FSETP.GTU.AND P2, PT, R18, R19, PT ;  /* 0x000000131200720b */ /* 0x000fce0003f4c000 */
[----:B------:R-:W2:Y:S01]  /*3780*/  FCHK P1, R14, R19 ;  /* 0x000000130e007302 */ /* 0x000ea20000020000 */
[----:B-1----:R-:W-:-:S04]  /*3790*/  FFMA R17, R4, -R19, 1 ;  /* 0x3f80000004117423 */ /* 0x002fc80000000813 */
[----:B------:R-:W-:Y:S01]  /*37a0*/  FFMA R15, R4, R17, R4 ;  /* 0x00000011040f7223 */ /* 0x000fe20000000004 */
[----:B------:R-:W-:-:S03]  /*37b0*/  FMUL R17, R0, R19 ;  /* 0x0000001300117220 */ /* 0x000fc60000400000 */
[----:B------:R-:W-:Y:S02]  /*37c0*/  FFMA R0, R15, R14, RZ ;  /* 0x0000000e0f007223 */ /* 0x000fe400000000ff */
[----:B------:R-:W-:Y:S02]  /*37d0*/  @P0 FSEL R18, R17, R18, !P2 ;  /* 0x0000001211120208 */ /* 0x000fe40005000000 */
        /* <DEDUP_REMOVED lines=8> */
.L_x_62:
[----:B------:R-:W-:Y:S05]  /*3860*/  BSYNC.RECONVERGENT B2 ;  /* 0x0000000000027941 */ /* 0x000fea0003800200 */
.L_x_61:
[----:B------:R-:W1:Y:S01]  /*3870*/  LDCU UR4, c[0x0][0x3d0] ;  /* 0x00007a00ff0477ac */ /* 0x000e620008000800 */
[----:B------:R-:W2:Y:S01]  /*3880*/  LDC R15, c[0x0][0x3ac] ;  /* 0x0000eb00ff0f7b82 */ /* 0x000ea20000000800 */
[----:B------:R-:W-:Y:S01]  /*3890*/  FADD R4, -R0, 1 ;  /* 0x3f80000000047421 */ /* 0x000fe20000000100 */
[----:B------:R-:W-:Y:S01]  /*38a0*/  BSSY.RECONVERGENT B2, `(.L_x_63) ;  /* 0x000004c000027945 */ /* 0x000fe20003800200 */
[----:B-1----:R-:W-:-:S04]  /*38b0*/  MOV R17, UR4 ;  /* 0x0000000400117c02 */ /* 0x002fc80008000f00 */
[----:B------:R-:W-:-:S04]  /*38c0*/  FSETP.GTU.AND P0, PT, R14, R17, PT ;  /* 0x000000110e00720b */ /* 0x000fc80003f0c000 */
[C---:B--2---:R-:W-:Y:S01]  /*38d0*/  FSETP.GEU.OR P0, PT, R15.reuse, RZ, P0 ;  /* 0x000000ff0f00720b */ /* 0x044fe2000070e400 */
[----:B------:R-:W-:-:S04]  /*38e0*/  FADD R15, R15, R15 ;  /* 0x0000000f0f0f7221 */ /* 0x000fc80000000000 */
[----:B------:R-:W-:-:S08]  /*38f0*/  FFMA R15, R15, R4, R0 ;  /* 0x000000040f0f7223 */ /* 0x000fd00000000000 */
[----:B------:R-:W-:Y:S05]  /*3900*/  @P0 BRA `(.L_x_64) ;  /* 0x0000000400140947 */ /* 0x000fea0003800000 */
[----:B------:R-:W-:Y:S01]  /*3910*/  FMUL R0, R9, -2 ;  /* 0xc000000009007820 */ /* 0x000fe20000400000 */
[----:B------:R-:W-:Y:S01]  /*3920*/  HFMA2 R21, -RZ, RZ, 1.5048828125, 33.21875 ;  /* 0x3e055027ff157431 */ /* 0x000fe200000001ff */
[----:B------:R-:W-:Y:S02]  /*3930*/  BSSY.RECONVERGENT B3, `(.L_x_65) ;  /* 0x000003f000037945 */ /* 0x000fe40003800200 */
[----:B------:R-:W-:Y:S01]  /*3940*/  FADD R10, R0, 1 ;  /* 0x3f800000000a7421 */ /* 0x000fe20000000000 */
[----:B------:R-:W-:-:S04]  /*3950*/  FFMA R0, R15, R0, 1 ;  /* 0x3f8000000f007423 */ /* 0x000fc80000000000 */
[----:B------:R-:W-:Y:S02]  /*3960*/  FSETP.GEU.AND P0, PT, R10, 1.175494350822287508e-38, PT ;  /* 0x008000000a00780b */ /* 0x000fe40003f0e000 */
[----:B------:R-:W-:Y:S02]  /*3970*/  FSETP.GEU.AND P1, PT, R0, 1.175494350822287508e-38, PT ;  /* 0x008000000000780b */ /* 0x000fe40003f2e000 */
[----:B------:R-:W-:-:S09]  /*3980*/  FSEL R16, RZ, -23, P0 ;  /* 0xc1b80000ff107808 */ /* 0x000fd20000000000 */
[----:B------:R-:W-:Y:S02]  /*3990*/  @!P0 FMUL R10, R10, 8388608 ;  /* 0x4b0000000a0a8820 */ /* 0x000fe40000400000 */
[----:B------:R-:W-:-:S03]  /*39a0*/  @!P1 FMUL R0, R0, 8388608 ;  /* 0x4b00000000009820 */ /* 0x000fc60000400000 */
[C---:B------:R-:W-:Y:S02]  /*39b0*/  IADD3 R15, PT, PT, R10.reuse, -0x3f2aaaab, RZ ;  /* 0xc0d555550a0f7810 */ /* 0x040fe40007ffe0ff */
[----:B------:R-:W-:Y:S02]  /*39c0*/  ISETP.GT.U32.AND P0, PT, R10, 0x7f7fffff, PT ;  /* 0x7f7fffff0a00780c */ /* 0x000fe40003f04070 */
[----:B------:R-:W-:-:S04]  /*39d0*/  LOP3.LUT R15, R15, 0xff800000, RZ, 0xc0, !PT ;  /* 0xff8000000f0f7812 */ /* 0x000fc800078ec0ff */
[-C--:B------:R-:W-:Y:S02]  /*39e0*/  IADD3 R14, PT, PT, R10, -R15.reuse, RZ ;  /* 0x8000000f0a0e7210 */ /* 0x080fe40007ffe0ff */
[----:B------:R-:W-:-:S03]  /*39f0*/  I2FP.F32.S32 R15, R15 ;  /* 0x0000000f000f7245 */ /* 0x000fc60000201400 */
[----:B------:R-:W-:Y:S02]  /*3a00*/  FADD R14, R14, -1 ;  /* 0xbf8000000e0e7421 */ /* 0x000fe40000000000 */
[----:B------:R-:W-:Y:S01]  /*3a10*/  FFMA R16, R15, 1.1920928955078125e-07, R16 ;  /* 0x340000000f107823 */ /* 0x000fe20000000010 */
[----:B------:R-:W-:Y:S01]  /*3a20*/  MOV R15, 0x7f800000 ;  /* 0x7f800000000f7802 */ /* 0x000fe20000000f00 */
        /* <DEDUP_REMOVED lines=12> */
[----:B------:R-:W-:Y:S02]  /*3af0*/  FFMA R19, R14, R19, 0.33333182334899902344 ;  /* 0x3eaaaa780e137423 */ /* 0x000fe40000000013 */
[----:B------:R-:W-:Y:S02]  /*3b00*/  FFMA R17, R4, R17, -0.12148627638816833496 ;  /* 0xbdf8cdcc04117423 */ /* 0x000fe40000000011 */
[----:B------:R-:W-:Y:S02]  /*3b10*/  FFMA R19, R14, R19, -0.5 ;  /* 0xbf0000000e137423 */ /* 0x000fe40000000013 */
[----:B------:R-:W-:Y:S02]  /*3b20*/  FFMA R17, R4, R17, 0.13980610668659210205 ;  /* 0x3e0f295504117423 */ /* 0x000fe40000000011 */
[----:B------:R-:W-:Y:S02]  /*3b30*/  FMUL R19, R14, R19 ;  /* 0x000000130e137220 */ /* 0x000fe40000400000 */
[----:B------:R-:W-:-:S02]  /*3b40*/  FFMA R17, R4, R17, -0.16684235632419586182 ;  /* 0xbe2ad8b904117423 */ /* 0x000fc40000000011 */
[----:B------:R-:W-:Y:S01]  /*3b50*/  FFMA R19, R14, R19, R14 ;  /* 0x000000130e137223 */ /* 0x000fe2000000000e */
[----:B------:R-:W-:Y:S01]  /*3b60*/  FSEL R14, RZ, -23, P1 ;  /* 0xc1b80000ff0e7808 */ /* 0x000fe20000800000 */
[----:B------:R-:W-:Y:S02]  /*3b70*/  FFMA R17, R4, R17, 0.20012299716472625732 ;  /* 0x3e4ced0b04117423 */ /* 0x000fe40000000011 */
[----:B------:R-:W-:Y:S01]  /*3b80*/  FFMA R16, R16, 0.69314718246459960938, R19 ;  /* 0x3f31721810107823 */ /* 0x000fe20000000013 */
[----:B------:R-:W-:Y:S01]  /*3b90*/  @P0 FFMA R16, R10, R15, +INF ;  /* 0x7f8000000a100423 */ /* 0x000fe2000000000f */
[----:B------:R-:W-:Y:S01]  /*3ba0*/  FFMA R17, R4, R17, -0.24999669194221496582 ;  /* 0xbe7fff2204117423 */ /* 0x000fe20000000011 */
[----:B------:R-:W-:Y:S01]  /*3bb0*/  FSETP.NEU.AND P0, PT, R10, RZ, PT ;  /* 0x000000ff0a00720b */ /* 0x000fe20003f0d000 */
[----:B------:R-:W-:Y:S02]  /*3bc0*/  FFMA R9, R9, 1.1920928955078125e-07, R14 ;  /* 0x3400000009097823 */ /* 0x000fe4000000000e */
[----:B------:R-:W-:Y:S01]  /*3bd0*/  FFMA R17, R4, R17, 0.33333182334899902344 ;  /* 0x3eaaaa7804117423 */ /* 0x000fe20000000011 */
[----:B------:R-:W-:-:S02]  /*3be0*/  FSEL R10, R16, -INF , P0 ;  /* 0xff800000100a7808 */ /* 0x000fc40000000000 */
[----:B------:R-:W-:Y:S01]  /*3bf0*/  ISETP.GT.U32.AND P0, PT, R0, 0x7f7fffff, PT ;  /* 0x7f7fffff0000780c */ /* 0x000fe20003f04070 */
[C---:B------:R-:W-:Y:S01]  /*3c00*/  FFMA R17, R4.reuse, R17, -0.5 ;  /* 0xbf00000004117423 */ /* 0x040fe20000000011 */
[----:B------:R-:W1:Y:S03]  /*3c10*/  MUFU.RCP R19, R10 ;  /* 0x0000000a00137308 */ /* 0x000e660000001000 */
[----:B------:R-:W-:-:S04]  /*3c20*/  FMUL R17, R4, R17 ;  /* 0x0000001104117220 */ /* 0x000fc80000400000 */
[----:B------:R-:W-:-:S04]  /*3c30*/  FFMA R4, R4, R17, R4 ;  /* 0x0000001104047223 */ /* 0x000fc80000000004 */
[----:B------:R-:W-:Y:S01]  /*3c40*/  FFMA R25, R9, 0.69314718246459960938, R4 ;  /* 0x3f31721809197823 */ /* 0x000fe20000000004 */
        /* <DEDUP_REMOVED lines=13> */
.L_x_66:
[----:B------:R-:W-:Y:S05]  /*3d20*/  BSYNC.RECONVERGENT B3 ;  /* 0x0000000000037941 */ /* 0x000fea0003800200 */
.L_x_65:
[----:B------:R-:W1:Y:S02]  /*3d30*/  LDCU UR4, c[0x0][0x3d0] ;  /* 0x00007a00ff0477ac */ /* 0x000e640008000800 */
[----:B-1----:R-:W-:-:S05]  /*3d40*/  MOV R17, UR4 ;  /* 0x0000000400117c02 */ /* 0x002fca0008000f00 */
[----:B------:R-:W-:-:S07]  /*3d50*/  FMUL R14, R0, R17 ;  /* 0x00000011000e7220 */ /* 0x000fce0000400000 */
.L_x_64:
[----:B------:R-:W-:Y:S05]  /*3d60*/  BSYNC.RECONVERGENT B2 ;  /* 0x0000000000027941 */ /* 0x000fea0003800200 */
.L_x_63:
[----:B------:R-:W1:Y:S01]  /*3d70*/  MUFU.RCP R0, R17 ;  /* 0x0000001100007308 */ /* 0x000e620000001000 */
[----:B------:R-:W-:Y:S07]  /*3d80*/  BSSY.RECONVERGENT B2, `(.L_x_67) ;  /* 0x000000d000027945 */ /* 0x000fee0003800200 */
[----:B------:R-:W2:Y:S01]  /*3d90*/  FCHK P0, R12, R17 ;  /* 0x000000110c007302 */ /* 0x000ea20000000000 */
        /* <DEDUP_REMOVED lines=11> */
.L_x_68:
[----:B------:R-:W-:Y:S05]  /*3e50*/  BSYNC.RECONVERGENT B2 ;  /* 0x0000000000027941 */ /* 0x000fea0003800200 */
.L_x_67:
        /* <DEDUP_REMOVED lines=75> */
.L_x_72:
[----:B------:R-:W-:Y:S05]  /*4310*/  BSYNC.RECONVERGENT B3 ;  /* 0x0000000000037941 */ /* 0x000fea0003800200 */
.L_x_71:
[----:B------:R-:W1:Y:S02]  /*4320*/  LDCU UR4, c[0x0][0x3d0] ;  /* 0x00007a00ff0477ac */ /* 0x000e640008000800 */
[----:B-1----:R-:W-:-:S05]  /*4330*/  MOV R15, UR4 ;  /* 0x00000004000f7c02 */ /* 0x002fca0008000f00 */
[----:B------:R-:W-:-:S07]  /*4340*/  FMUL R12, R0, R15 ;  /* 0x0000000f000c7220 */ /* 0x000fce0000400000 */
.L_x_70:
[----:B------:R-:W-:Y:S05]  /*4350*/  BSYNC.RECONVERGENT B2 ;  /* 0x0000000000027941 */ /* 0x000fea0003800200 */
.L_x_69:
        /* <DEDUP_REMOVED lines=14> */
.L_x_74:
[----:B------:R-:W-:Y:S05]  /*4440*/  BSYNC.RECONVERGENT B2 ;  /* 0x0000000000027941 */ /* 0x000fea0003800200 */
.L_x_73:
[----:B------:R-:W1:Y:S01]  /*4450*/  LDC R9, c[0x0][0x3b4] ;  /* 0x0000ed00ff097b82 */ /* 0x000e620000000800 */
[----:B------:R-:W2:Y:S01]  /*4460*/  LDCU UR4, c[0x0][0x3d0] ;  /* 0x00007a00ff0477ac */ /* 0x000ea20008000800 */
[----:B------:R-:W-:Y:S01]  /*4470*/  FADD R4, -R0, 1 ;  /* 0x3f80000000047421 */ /* 0x000fe20000000100 */
[----:B------:R-:W-:Y:S01]  /*4480*/  BSSY.RECONVERGENT B2, `(.L_x_75) ;  /* 0x000004a000027945 */ /* 0x000fe20003800200 */
[----:B--2---:R-:W-:-:S04]  /*4490*/  FSETP.GTU.AND P0, PT, R18, UR4, PT ;  /* 0x0000000412007c0b */ /* 0x004fc8000bf0c000 */
[C---:B-1----:R-:W-:Y:S01]  /*44a0*/  FSETP.GEU.OR P0, PT, R9.reuse, RZ, P0 ;  /* 0x000000ff0900720b */ /* 0x042fe2000070e400 */
        /* <DEDUP_REMOVED lines=15> */
[----:B------:R-:W-:Y:S02]  /*45a0*/  LOP3.LUT R17, R9, 0xff800000, RZ, 0xc0, !PT ;  /* 0xff80000009117812 */ /* 0x000fe400078ec0ff */
[----:B------:R-:W-:Y:S02]  /*45b0*/  IADD3 R9, PT, PT, R0, -0x3f2aaaab, RZ ;  /* 0xc0d5555500097810 */ /* 0x000fe40007ffe0ff */
[----:B------:R-:W-:Y:S02]  /*45c0*/  IADD3 R11, PT, PT, R4, -R17, RZ ;  /* 0x80000011040b7210 */ /* 0x000fe40007ffe0ff */
[----:B------:R-:W-:-:S03]  /*45d0*/  LOP3.LUT R9, R9, 0xff800000, RZ, 0xc0, !PT ;  /* 0xff80000009097812 */ /* 0x000fc600078ec0ff */
[----:B------:R-:W-:-:S04]  /*45e0*/  FADD R11, R11, -1 ;  /* 0xbf8000000b0b7421 */ /* 0x000fc80000000000 */
[----:B------:R-:W-:-:S04]  /*45f0*/  FFMA R10, R11, -R13, 0.14084610342979431152 ;  /* 0x3e1039f60b0a7423 */ /* 0x000fc8000000080d */
[----:B------:R-:W-:-:S04]  /*4600*/  FFMA R10, R11, R10, -0.12148627638816833496 ;  /* 0xbdf8cdcc0b0a7423 */ /* 0x000fc8000000000a */
[----:B------:R-:W-:-:S04]  /*4610*/  FFMA R10, R11, R10, 0.13980610668659210205 ;  /* 0x3e0f29550b0a7423 */ /* 0x000fc8000000000a */
[C---:B------:R-:W-:Y:S01]  /*4620*/  FFMA R16, R11.reuse, R10, -0.16684235632419586182 ;  /* 0xbe2ad8b90b107423 */ /* 0x040fe2000000000a */
[-C--:B------:R-:W-:Y:S02]  /*4630*/  IADD3 R10, PT, PT, R0, -R9.reuse, RZ ;  /* 0x80000009000a7210 */ /* 0x080fe40007ffe0ff */
[----:B------:R-:W-:Y:S01]  /*4640*/  I2FP.F32.S32 R9, R9 ;  /* 0x0000000900097245 */ /* 0x000fe20000201400 */
[C---:B------:R-:W-:Y:S02]  /*4650*/  FFMA R16, R11.reuse, R16, 0.20012299716472625732 ;  /* 0x3e4ced0b0b107423 */ /* 0x040fe40000000010 */
[----:B------:R-:W-:Y:S02]  /*4660*/  FADD R10, R10, -1 ;  /* 0xbf8000000a0a7421 */ /* 0x000fe40000000000 */
[----:B------:R-:W-:Y:S02]  /*4670*/  FFMA R16, R11, R16, -0.24999669194221496582 ;  /* 0xbe7fff220b107423 */ /* 0x000fe40000000010 */
[----:B------:R-:W-:-:S02]  /*4680*/  FFMA R13, R10, -R13, 0.14084610342979431152 ;  /* 0x3e1039f60a0d7423 */ /* 0x000fc4000000080d */
[C---:B------:R-:W-:Y:S02]  /*4690*/  FFMA R16, R11.reuse, R16, 0.33333182334899902344 ;  /* 0x3eaaaa780b107423 */ /* 0x040fe40000000010 */
[C---:B------:R-:W-:Y:S02]  /*46a0*/  FFMA R13, R10.reuse, R13, -0.12148627638816833496 ;  /* 0xbdf8cdcc0a0d7423 */ /* 0x040fe4000000000d */
[C---:B------:R-:W-:Y:S01]  /*46b0*/  FFMA R18, R11.reuse, R16, -0.5 ;  /* 0xbf0000000b127423 */ /* 0x040fe20000000010 */
[----:B------:R-:W-:Y:S01]  /*46c0*/  I2FP.F32.S32 R16, R17 ;  /* 0x0000001100107245 */ /* 0x000fe20000201400 */
[C---:B------:R-:W-:Y:S01]  /*46d0*/  FFMA R13, R10.reuse, R13, 0.13980610668659210205 ;  /* 0x3e0f29550a0d7423 */ /* 0x040fe2000000000d */
[----:B------:R-:W-:Y:S01]  /*46e0*/  MOV R17, 0x7f800000 ;  /* 0x7f80000000117802 */ /* 0x000fe20000000f00 */
[C---:B------:R-:W-:Y:S02]  /*46f0*/  FMUL R18, R11.reuse, R18 ;  /* 0x000000120b127220 */ /* 0x040fe40000400000 */
[----:B------:R-:W-:Y:S01]  /*4700*/  FFMA R13, R10, R13, -0.16684235632419586182 ;  /* 0xbe2ad8b90a0d7423 */ /* 0x000fe2000000000d */
[----:B------:R-:W-:Y:S01]  /*4710*/  FFMA R15, R16, 1.1920928955078125e-07, R15 ;  /* 0x34000000100f7823 */ /* 0x000fe2000000000f */
[----:B------:R-:W-:-:S02]  /*4720*/  FFMA R18, R11, R18, R11 ;  /* 0x000000120b127223 */ /* 0x000fc4000000000b */
[----:B------:R-:W-:Y:S02]  /*4730*/  FFMA R13, R10, R13, 0.20012299716472625732 ;  /* 0x3e4ced0b0a0d7423 */ /* 0x000fe4000000000d */
[----:B------:R-:W-:Y:S01]  /*4740*/  FFMA R15, R15, 0.69314718246459960938, R18 ;  /* 0x3f3172180f0f7823 */ /* 0x000fe20000000012 */
[----:B------:R-:W-:Y:S01]  /*4750*/  @P0 FFMA R15, R4, R17, +INF ;  /* 0x7f800000040f0423 */ /* 0x000fe20000000011 */
[----:B------:R-:W-:Y:S01]  /*4760*/  FFMA R13, R10, R13, -0.24999669194221496582 ;  /* 0xbe7fff220a0d7423 */ /* 0x000fe2000000000d */
[----:B------:R-:W-:Y:S02]  /*4770*/  FSETP.NEU.AND P0, PT, R4, RZ, PT ;  /* 0x000000ff0400720b */ /* 0x000fe40003f0d000 */
[----:B------:R-:W-:Y:S01]  /*4780*/  FSEL R4, RZ, -23, P1 ;  /* 0xc1b80000ff047808 */ /* 0x000fe20000800000 */
[----:B------:R-:W-:Y:S01]  /*4790*/  FFMA R13, R10, R13, 0.33333182334899902344 ;  /* 0x3eaaaa780a0d7423 */ /* 0x000fe2000000000d */
[----:B------:R-:W-:Y:S02]  /*47a0*/  FSEL R16, R15, -INF , P0 ;  /* 0xff8000000f107808 */ /* 0x000fe40000000000 */
[----:B------:R-:W-:Y:S01]  /*47b0*/  ISETP.GT.U32.AND P0, PT, R0, 0x7f7fffff, PT ;  /* 0x7f7fffff0000780c */ /* 0x000fe20003f04070 */
[C---:B------:R-:W-:Y:S01]  /*47c0*/  FFMA R13, R10.reuse, R13, -0.5 ;  /* 0xbf0000000a0d7423 */ /* 0x040fe2000000000d */
[----:B------:R-:W-:Y:S01]  /*47d0*/  FFMA R4, R9, 1.1920928955078125e-07, R4 ;  /* 0x3400000009047823 */ /* 0x000fe20000000004 */
[----:B------:R-:W1:Y:S02]  /*47e0*/  MUFU.RCP R11, R16 ;  /* 0x00000010000b7308 */ /* 0x000e640000001000 */
        /* <DEDUP_REMOVED lines=16> */
.L_x_78:
[----:B------:R-:W-:Y:S05]  /*48f0*/  BSYNC.RECONVERGENT B3 ;  /* 0x0000000000037941 */ /* 0x000fea0003800200 */
.L_x_77:
[----:B------:R-:W1:Y:S02]  /*4900*/  LDCU UR4, c[0x0][0x3d0] ;  /* 0x00007a00ff0477ac */ /* 0x000e640008000800 */
[----:B-1----:R-:W-:-:S07]  /*4910*/  FMUL R18, R0, UR4 ;  /* 0x0000000400127c20 */ /* 0x002fce0008400000 */
.L_x_76:
[----:B------:R-:W-:Y:S05]  /*4920*/  BSYNC.RECONVERGENT B2 ;  /* 0x0000000000027941 */ /* 0x000fea0003800200 */
.L_x_75:
[----:B------:R-:W1:Y:S01]  /*4930*/  LDCU UR4, c[0x0][0x3d4] ;  /* 0x00007a80ff0477ac */ /* 0x000e620008000800 */
[----:B------:R-:W2:Y:S01]  /*4940*/  LDC R10, c[0x0][0x3c4] ;  /* 0x0000f100ff0a7b82 */ /* 0x000ea20000000800 */
[----:B------:R-:W-:Y:S01]  /*4950*/  BSSY.RECONVERGENT B2, `(.L_x_79) ;  /* 0x000005f000027945 */ /* 0x000fe20003800200 */
[----:B-1----:R-:W-:-:S04]  /*4960*/  MOV R25, UR4 ;  /* 0x0000000400197c02 */ /* 0x002fc80008000f00 */
[----:B------:R-:W-:-:S04]  /*4970*/  FSETP.GE.AND P0, PT, R14, R25, PT ;  /* 0x000000190e00720b */ /* 0x000fc80003f06000 */
[----:B--2---:R-:W-:-:S13]  /*4980*/  FSETP.LEU.OR P0, PT, R10, RZ, !P0 ;  /* 0x000000ff0a00720b */ /* 0x004fda000470b400 */
[----:B------:R-:W-:Y:S05]  /*4990*/  @P0 BRA `(.L_x_80) ;  /* 0x0000000400680947 */ /* 0x000fea0003800000 */
[----:B------:R-:W1:Y:S01]  /*49a0*/  MUFU.RCP R9, R8 ;  /* 0x0000000800097308 */ /* 0x000e620000001000 */
[----:B------:R-:W-:Y:S01]  /*49b0*/  FADD R25, R14, -R25 ;  /* 0x800000190e197221 */ /* 0x000fe20000000000 */
[----:B------:R-:W-:Y:S06]  /*49c0*/  BSSY.RECONVERGENT B3, `(.L_x_81) ;  /* 0x000000d000037945 */ /* 0x000fec0003800200 */
[----:B------:R-:W2:Y:S01]  /*49d0*/  FCHK P0, R25, R8 ;  /* 0x0000000819007302 */ /* 0x000ea20000000000 */
[----:B-1----:R-:W-:-:S04]  /*49e0*/  FFMA R0, -R8, R9, 1 ;  /* 0x3f80000008007423 */ /* 0x002fc80000000109 */
[----:B------:R-:W-:Y:S01]  /*49f0*/  FFMA R0, R9, R0, R9 ;  /* 0x0000000009007223 */ /* 0x000fe20000000009 */
[----:B------:R-:W-:-:S03]  /*4a00*/  HFMA2 R9, -RZ, RZ, 2, 0 ;  /* 0x40000000ff097431 */ /* 0x000fc600000001ff */
[----:B------:R-:W-:-:S04]  /*4a10*/  FFMA R11, R25, R0, RZ ;  /* 0x00000000190b7223 */ /* 0x000fc800000000ff */
[----:B------:R-:W-:Y:S01]  /*4a20*/  FFMA R4, -R8, R11, R25 ;  /* 0x0000000b08047223 */ /* 0x000fe20000000119 */
[----:B------:R-:W-:-:S03]  /*4a30*/  FFMA R9, R10, R9, 1 ;  /* 0x3f8000000a097423 */ /* 0x000fc60000000009 */
[----:B------:R-:W-:Y:S01]  /*4a40*/  FFMA R0, R0, R4, R11 ;  /* 0x0000000400007223 */ /* 0x000fe2000000000b */
[----:B--2---:R-:W-:Y:S06]  /*4a50*/  @!P0 BRA `(.L_x_82) ;  /* 0x00000000000c8947 */ /* 0x004fec0003800000 */
[----:B------:R-:W-:Y:S02]  /*4a60*/  MOV R0, R8 ;  /* 0x0000000800007202 */ /* 0x000fe40000000f00 */
[----:B------:R-:W-:-:S07]  /*4a70*/  MOV R4, 0x4a90 ;  /* 0x00004a9000047802 */ /* 0x000fce0000000f00 */
[----:B0-----:R-:W-:Y:S05]  /*4a80*/  CALL.REL.NOINC `($__internal_0_$__cuda_sm3x_div_rn_noftz_f32_slowpath) ;  /* 0x0000003400e87944 */ /* 0x001fea0003c00000 */
.L_x_82:
[----:B------:R-:W-:Y:S05]  /*4a90*/  BSYNC.RECONVERGENT B3 ;  /* 0x0000000000037941 */ /* 0x000fea0003800200 */
.L_x_81:
[----:B------:R-:W1:Y:S01]  /*4aa0*/  LDC R11, c[0x0][0x3c4] ;  /* 0x0000f100ff0b7b82 */ /* 0x000e620000000800 */
[----:B------:R-:W-:Y:S01]  /*4ab0*/  MOV R10, 0x402df854 ;  /* 0x402df854000a7802 */ /* 0x000fe20000000f00 */
[----:B------:R-:W-:Y:S01]  /*4ac0*/  FMUL R9, R0, R9 ;  /* 0x0000000900097220 */ /* 0x000fe20000400000 */
[----:B------:R-:W-:Y:S01]  /*4ad0*/  HFMA2 R17, -RZ, RZ, 1.5048828125, 33.21875 ;  /* 0x3e055027ff117431 */ /* 0x000fe200000001ff */
[----:B------:R-:W-:Y:S02]  /*4ae0*/  BSSY.RECONVERGENT B3, `(.L_x_83) ;  /* 0x0000041000037945 */ /* 0x000fe40003800200 */
[C---:B------:R-:W-:Y:S01]  /*4af0*/  FMUL R0, R9.reuse, 2.7182817459106445312 ;  /* 0x402df85409007820 */ /* 0x040fe20000400000 */
[----:B------:R-:W-:Y:S01]  /*4b00*/  FADD R9, R9, R9 ;  /* 0x0000000909097221 */ /* 0x000fe20000000000 */
[----:B-1----:R-:W-:Y:S02]  /*4b10*/  FFMA R10, R11, R10, 1 ;  /* 0x3f8000000b0a7423 */ /* 0x002fe4000000000a */
[----:B------:R-:W-:-:S03]  /*4b20*/  FFMA R0, R0, R11, 1 ;  /* 0x3f80000000007423 */ /* 0x000fc6000000000b */
        /* <DEDUP_REMOVED lines=21> */
[C---:B------:R-:W-:Y:S01]  /*4c80*/  FFMA R16, R13.reuse, R14, 0.33333182334899902344 ;  /* 0x3eaaaa780d107423 */ /* 0x040fe2000000000e */
[----:B------:R-:W-:Y:S01]  /*4c90*/  FSEL R14, RZ, -23, P0 ;  /* 0xc1b80000ff0e7808 */ /* 0x000fe20000000000 */
[----:B------:R-:W-:Y:S01]  /*4ca0*/  FFMA R17, R4, R17, -0.12148627638816833496 ;  /* 0xbdf8cdcc04117423 */ /* 0x000fe20000000011 */
[----:B------:R-:W-:Y:S01]  /*4cb0*/  ISETP.GT.U32.AND P0, PT, R10, 0x7f7fffff, PT ;  /* 0x7f7fffff0a00780c */ /* 0x000fe20003f04070 */
[----:B------:R-:W-:Y:S02]  /*4cc0*/  FFMA R16, R13, R16, -0.5 ;  /* 0xbf0000000d107423 */ /* 0x000fe40000000010 */
[C---:B------:R-:W-:Y:S01]  /*4cd0*/  FFMA R17, R4.reuse, R17, 0.13980610668659210205 ;  /* 0x3e0f295504117423 */ /* 0x040fe20000000011 */
[----:B------:R-:W-:Y:S01]  /*4ce0*/  FFMA R14, R15, 1.1920928955078125e-07, R14 ;  /* 0x340000000f0e7823 */ /* 0x000fe2000000000e */
[----:B------:R-:W-:Y:S02]  /*4cf0*/  FMUL R16, R13, R16 ;  /* 0x000000100d107220 */ /* 0x000fe40000400000 */
[----:B------:R-:W-:-:S02]  /*4d00*/  FFMA R17, R4, R17, -0.16684235632419586182 ;  /* 0xbe2ad8b904117423 */ /* 0x000fc40000000011 */
[----:B------:R-:W-:Y:S01]  /*4d10*/  FFMA R15, R13, R16, R13 ;  /* 0x000000100d0f7223 */ /* 0x000fe2000000000d */
[----:B------:R-:W-:Y:S01]  /*4d20*/  MOV R13, 0x7f800000 ;  /* 0x7f800000000d7802 */ /* 0x000fe20000000f00 */
[----:B------:R-:W-:Y:S02]  /*4d30*/  FFMA R17, R4, R17, 0.20012299716472625732 ;  /* 0x3e4ced0b04117423 */ /* 0x000fe40000000011 */
[----:B------:R-:W-:Y:S02]  /*4d40*/  FFMA R14, R14, 0.69314718246459960938, R15 ;  /* 0x3f3172180e0e7823 */ /* 0x000fe4000000000f */
[----:B------:R-:W-:Y:S01]  /*4d50*/  FFMA R17, R4, R17, -0.24999669194221496582 ;  /* 0xbe7fff2204117423 */ /* 0x000fe20000000011 */
[C---:B------:R-:W-:Y:S01]  /*4d60*/  @P0 FFMA R14, R10.reuse, R13, +INF ;  /* 0x7f8000000a0e0423 */ /* 0x040fe2000000000d */
[----:B------:R-:W-:Y:S02]  /*4d70*/  FSETP.NEU.AND P0, PT, R10, RZ, PT ;  /* 0x000000ff0a00720b */ /* 0x000fe40003f0d000 */
[----:B------:R-:W-:-:S02]  /*4d80*/  FFMA R17, R4, R17, 0.33333182334899902344 ;  /* 0x3eaaaa7804117423 */ /* 0x000fc40000000011 */
        /* <DEDUP_REMOVED lines=22> */
.L_x_84:
[----:B------:R-:W-:Y:S05]  /*4ef0*/  BSYNC.RECONVERGENT B3 ;  /* 0x0000000000037941 */ /* 0x000fea0003800200 */
.L_x_83:
[----:B------:R-:W1:Y:S01]  /*4f00*/  LDCU UR4, c[0x0][0x3d4] ;  /* 0x00007a80ff0477ac */ /* 0x000e620008000800 */
[----:B------:R-:W-:Y:S01]  /*4f10*/  FADD R0, R9, -R0 ;  /* 0x8000000009007221 */ /* 0x000fe20000000000 */
[----:B-1----:R-:W-:-:S05]  /*4f20*/  MOV R25, UR4 ;  /* 0x0000000400197c02 */ /* 0x002fca0008000f00 */
[----:B------:R-:W-:-:S07]  /*4f30*/  FFMA R14, R8, R0, R25 ;  /* 0x00000000080e7223 */ /* 0x000fce0000000019 */
.L_x_80:
[----:B------:R-:W-:Y:S05]  /*4f40*/  BSYNC.RECONVERGENT B2 ;  /* 0x0000000000027941 */ /* 0x000fea0003800200 */
.L_x_79:
[----:B------:R-:W1:Y:S01]  /*4f50*/  LDC R9, c[0x0][0x3c8] ;  /* 0x0000f200ff097b82 */ /* 0x000e620000000800 */
[----:B------:R-:W-:Y:S01]  /*4f60*/  FSETP.GE.AND P0, PT, R12, R25, PT ;  /* 0x000000190c00720b */ /* 0x000fe20003f06000 */
[----:B------:R-:W-:Y:S03]  /*4f70*/  BSSY.RECONVERGENT B2, `(.L_x_85) ;  /* 0x000005d000027945 */ /* 0x000fe60003800200 */
[----:B-1----:R-:W-:-:S13]  /*4f80*/  FSETP.LEU.OR P0, PT, R9, RZ, !P0 ;  /* 0x000000ff0900720b */ /* 0x002fda000470b400 */
[----:B------:R-:W-:Y:S05]  /*4f90*/  @P0 BRA `(.L_x_86) ;  /* 0x0000000400680947 */ /* 0x000fea0003800000 */
[----:B------:R-:W1:Y:S01]  /*4fa0*/  MUFU.RCP R11, R8 ;  /* 0x00000008000b7308 */ /* 0x000e620000001000 */
[----:B------:R-:W-:Y:S01]  /*4fb0*/  FADD R25, R12, -R25 ;  /* 0x800000190c197221 */ /* 0x000fe20000000000 */
[----:B------:R-:W-:Y:S01]  /*4fc0*/  HFMA2 R10, -RZ, RZ, 2, 0 ;  /* 0x40000000ff0a7431 */ /* 0x000fe200000001ff */
[----:B------:R-:W-:Y:S05]  /*4fd0*/  BSSY.RECONVERGENT B3, `(.L_x_87) ;  /* 0x000000c000037945 */ /* 0x000fea0003800200 */
[----:B------:R-:W2:Y:S01]  /*4fe0*/  FCHK P0, R25, R8 ;  /* 0x0000000819007302 */ /* 0x000ea20000000000 */
[----:B------:R-:W-:Y:S01]  /*4ff0*/  FFMA R9, R10, R9, 1 ;  /* 0x3f8000000a097423 */ /* 0x000fe20000000009 */
        /* <DEDUP_REMOVED lines=9> */
.L_x_88:
[----:B------:R-:W-:Y:S05]  /*5090*/  BSYNC.RECONVERGENT B3 ;  /* 0x0000000000037941 */ /* 0x000fea0003800200 */
.L_x_87:
[----:B------:R-:W1:Y:S01]  /*50a0*/  LDC R11, c[0x0][0x3c8] ;  /* 0x0000f200ff0b7b82 */ /* 0x000e620000000800 */
[----:B------:R-:W-:Y:S01]  /*50b0*/  MOV R10, 0x402df854 ;  /* 0x402df854000a7802 */ /* 0x000fe20000000f00 */
[----:B------:R-:W-:Y:S01]  /*50c0*/  FMUL R9, R0, R9 ;  /* 0x0000000900097220 */ /* 0x000fe20000400000 */
[----:B------:R-:W-:Y:S01]  /*50d0*/  HFMA2 R19, -RZ, RZ, 1.5048828125, 33.21875 ;  /* 0x3e055027ff137431 */ /* 0x000fe200000001ff */
[----:B------:R-:W-:Y:S02]  /*50e0*/  BSSY.RECONVERGENT B3, `(.L_x_89) ;  /* 0x0000041000037945 */ /* 0x000fe40003800200 */
[C---:B------:R-:W-:Y:S01]  /*50f0*/  FMUL R0, R9.reuse, 2.7182817459106445312 ;  /* 0x402df85409007820 */ /* 0x040fe20000400000 */
[----:B------:R-:W-:Y:S01]  /*5100*/  FADD R9, R9, R9 ;  /* 0x0000000909097221 */ /* 0x000fe20000000000 */
[-C--:B-1----:R-:W-:Y:S02]  /*5110*/  FFMA R10, R10, R11.reuse, 1 ;  /* 0x3f8000000a0a7423 */ /* 0x082fe4000000000b */
[----:B------:R-:W-:-:S03]  /*5120*/  FFMA R0, R0, R11, 1 ;  /* 0x3f80000000007423 */ /* 0x000fc6000000000b */
        /* <DEDUP_REMOVED lines=60> */
.L_x_90:
[----:B------:R-:W-:Y:S05]  /*54f0*/  BSYNC.RECONVERGENT B3 ;  /* 0x0000000000037941 */ /* 0x000fea0003800200 */
.L_x_89:
[----:B------:R-:W1:Y:S01]  /*5500*/  LDCU UR4, c[0x0][0x3d4] ;  /* 0x00007a80ff0477ac */ /* 0x000e620008000800 */
[----:B------:R-:W-:Y:S01]  /*5510*/  FADD R0, R9, -R0 ;  /* 0x8000000009007221 */ /* 0x000fe20000000000 */
[----:B-1----:R-:W-:-:S05]  /*5520*/  MOV R25, UR4 ;  /* 0x0000000400197c02 */ /* 0x002fca0008000f00 */
[----:B------:R-:W-:-:S07]  /*5530*/  FFMA R12, R8, R0, R25 ;  /* 0x00000000080c7223 */ /* 0x000fce0000000019 */
.L_x_86:
[----:B------:R-:W-:Y:S05]  /*5540*/  BSYNC.RECONVERGENT B2 ;  /* 0x0000000000027941 */ /* 0x000fea0003800200 */
.L_x_85:
        /* <DEDUP_REMOVED lines=20> */
.L_x_94:
[----:B------:R-:W-:Y:S05]  /*5690*/  BSYNC.RECONVERGENT B3 ;  /* 0x0000000000037941 */ /* 0x000fea0003800200 */
.L_x_93:
        /* <DEDUP_REMOVED lines=69> */
.L_x_96:
[----:B------:R-:W-:Y:S05]  /*5af0*/  BSYNC.RECONVERGENT B3 ;  /* 0x0000000000037941 */ /* 0x000fea0003800200 */
.L_x_95:
[----:B------:R-:W1:Y:S01]  /*5b00*/  LDCU UR4, c[0x0][0x3d4] ;  /* 0x00007a80ff0477ac */ /* 0x000e620008000800 */
[----:B------:R-:W-:Y:S01]  /*5b10*/  FADD R0, R9, -R0 ;  /* 0x8000000009007221 */ /* 0x000fe20000000000 */
[----:B-1----:R-:W-:-:S05]  /*5b20*/  MOV R25, UR4 ;  /* 0x0000000400197c02 */ /* 0x002fca0008000f00 */
[----:B------:R-:W-:-:S07]  /*5b30*/  FFMA R18, R8, R0, R25 ;  /* 0x0000000008127223 */ /* 0x000fce0000000019 */
.L_x_92:
[----:B------:R-:W-:Y:S05]  /*5b40*/  BSYNC.RECONVERGENT B2 ;  /* 0x0000000000027941 */ /* 0x000fea0003800200 */
.L_x_91:
[----:B------:R-:W1:Y:S01]  /*5b50*/  LDC R9, c[0x0][0x3c4] ;  /* 0x0000f100ff097b82 */ /* 0x000e620000000800 */
[----:B------:R-:W-:Y:S01]  /*5b60*/  FSETP.GE.AND P0, PT, R14, R25, PT ;  /* 0x000000190e00720b */ /* 0x000fe20003f06000 */
[----:B------:R-:W-:Y:S03]  /*5b70*/  BSSY.RECONVERGENT B2, `(.L_x_97) ;  /* 0x000005b000027945 */ /* 0x000fe60003800200 */
[----:B-1----:R-:W-:-:S13]  /*5b80*/  FSETP.GEU.OR P0, PT, R9, RZ, !P0 ;  /* 0x000000ff0900720b */ /* 0x002fda000470e400 */
[----:B------:R-:W-:Y:S05]  /*5b90*/  @P0 BRA `(.L_x_98) ;  /* 0x0000000400600947 */ /* 0x000fea0003800000 */
[----:B------:R-:W1:Y:S01]  /*5ba0*/  MUFU.RCP R11, R8 ;  /* 0x00000008000b7308 */ /* 0x000e620000001000 */
[----:B------:R-:W-:Y:S01]  /*5bb0*/  FADD R25, R14, -R25 ;  /* 0x800000190e197221 */ /* 0x000fe20000000000 */
[----:B------:R-:W-:Y:S01]  /*5bc0*/  FMUL R9, R9, 2.7182817459106445312 ;  /* 0x402df85409097820 */ /* 0x000fe20000400000 */
[----:B------:R-:W-:Y:S03]  /*5bd0*/  BSSY.RECONVERGENT B3, `(.L_x_99) ;  /* 0x000000d000037945 */ /* 0x000fe60003800200 */
[----:B------:R-:W-:Y:S02]  /*5be0*/  FMUL R9, R9, -2 ;  /* 0xc000000009097820 */ /* 0x000fe40000400000 */
        /* <DEDUP_REMOVED lines=11> */
.L_x_100:
[----:B------:R-:W-:Y:S05]  /*5ca0*/  BSYNC.RECONVERGENT B3 ;  /* 0x0000000000037941 */ /* 0x000fea0003800200 */
.L_x_99:
[C---:B------:R-:W-:Y:S01]  /*5cb0*/  FADD R0, R9.reuse, 1 ;  /* 0x3f80000009007421 */ /* 0x040fe20000000000 */
[----:B------:R-:W-:Y:S01]  /*5cc0*/  FFMA R9, R9, R4, 1 ;  /* 0x3f80000009097423 */ /* 0x000fe20000000004 */
[----:B------:R-:W-:Y:S01]  /*5cd0*/  HFMA2 R13, -RZ, RZ, 1.5048828125, 33.21875 ;  /* 0x3e055027ff0d7431 */ /* 0x000fe200000001ff */
[----:B------:R-:W-:Y:S02]  /*5ce0*/  BSSY.RECONVERGENT B3, `(.L_x_101) ;  /* 0x000003d000037945 */ /* 0x000fe40003800200 */
        /* <DEDUP_REMOVED lines=27> */
[C---:B------:R-:W-:Y:S02]  /*5ea0*/  FMUL R16, R11.reuse, R16 ;  /* 0x000000100b107220 */ /* 0x040fe40000400000 */
        /* <DEDUP_REMOVED lines=8> */
[C---:B------:R-:W-:Y:S01]  /*5f30*/  FFMA R13, R10.reuse, R13, 0.33333182334899902344 ;  /* 0x3eaaaa780a0d7423 */ /* 0x040fe2000000000d */
[----:B------:R-:W-:Y:S02]  /*5f40*/  FSEL R0, RZ, -23, P1 ;  /* 0xc1b80000ff007808 */ /* 0x000fe40000800000 */
[----:B------:R-:W-:Y:S01]  /*5f50*/  FSEL R14, R11, -INF , P0 ;  /* 0xff8000000b0e7808 */ /* 0x000fe20000000000 */
[C---:B------:R-:W-:Y:S01]  /*5f60*/  FFMA R13, R10.reuse, R13, -0.5 ;  /* 0xbf0000000a0d7423 */ /* 0x040fe2000000000d */
[----:B------:R-:W-:Y:S02]  /*5f70*/  ISETP.GT.U32.AND P0, PT, R9, 0x7f7fffff, PT ;  /* 0x7f7fffff0900780c */ /* 0x000fe40003f04070 */
[----:B------:R-:W-:Y:S01]  /*5f80*/  I2FP.F32.S32 R11, R4 ;  /* 0x00000004000b7245 */ /* 0x000fe20000201400 */
[C---:B------:R-:W-:Y:S01]  /*5f90*/  FMUL R13, R10.reuse, R13 ;  /* 0x0000000d0a0d7220 */ /* 0x040fe20000400000 */
[----:B------:R-:W1:Y:S03]  /*5fa0*/  MUFU.RCP R15, R14 ;  /* 0x0000000e000f7308 */ /* 0x000e660000001000 */
        /* <DEDUP_REMOVED lines=16> */
.L_x_102:
[----:B------:R-:W-:Y:S05]  /*60b0*/  BSYNC.RECONVERGENT B3 ;  /* 0x0000000000037941 */ /* 0x000fea0003800200 */
.L_x_101:
[----:B------:R-:W1:Y:S01]  /*60c0*/  LDC R9, c[0x0][0x3c4] ;  /* 0x0000f100ff097b82 */ /* 0x000e620000000800 */
[----:B------:R-:W2:Y:S02]  /*60d0*/  LDCU UR4, c[0x0][0x3d4] ;  /* 0x00007a80ff0477ac */ /* 0x000ea40008000800 */
[----:B--2---:R-:W-:Y:S01]  /*60e0*/  MOV R25, UR4 ;  /* 0x0000000400197c02 */ /* 0x004fe20008000f00 */
[----:B-1----:R-:W-:-:S04]  /*60f0*/  FADD R9, R9, 1 ;  /* 0x3f80000009097421 */ /* 0x002fc80000000000 */
[----:B------:R-:W-:-:S04]  /*6100*/  FMUL R0, R9, R0 ;  /* 0x0000000009007220 */ /* 0x000fc80000400000 */
[----:B------:R-:W-:-:S07]  /*6110*/  FFMA R14, R8, R0, R25 ;  /* 0x00000000080e7223 */ /* 0x000fce0000000019 */
.L_x_98:
[----:B------:R-:W-:Y:S05]  /*6120*/  BSYNC.RECONVERGENT B2 ;  /* 0x0000000000027941 */ /* 0x000fea0003800200 */
.L_x_97:
        /* <DEDUP_REMOVED lines=21> */
.L_x_106:
[----:B------:R-:W-:Y:S05]  /*6280*/  BSYNC.RECONVERGENT B3 ;  /* 0x0000000000037941 */ /* 0x000fea0003800200 */
.L_x_105:
        /* <DEDUP_REMOVED lines=64> */
.L_x_108:
[----:B------:R-:W-:Y:S05]  /*6690*/  BSYNC.RECONVERGENT B3 ;  /* 0x0000000000037941 */ /* 0x000fea0003800200 */
.L_x_107:
[----:B------:R-:W1:Y:S01]  /*66a0*/  LDC R9, c[0x0][0x3c8] ;  /* 0x0000f200ff097b82 */ /* 0x000e620000000800 */
[----:B------:R-:W2:Y:S02]  /*66b0*/  LDCU UR4, c[0x0][0x3d4] ;  /* 0x00007a80ff0477ac */ /* 0x000ea40008000800 */
[----:B--2---:R-:W-:Y:S01]  /*66c0*/  MOV R25, UR4 ;  /* 0x0000000400197c02 */ /* 0x004fe20008000f00 */
[----:B-1----:R-:W-:-:S04]  /*66d0*/  FADD R9, R9, 1 ;  /* 0x3f80000009097421 */ /* 0x002fc80000000000 */
[----:B------:R-:W-:-:S04]  /*66e0*/  FMUL R0, R9, R0 ;  /* 0x0000000009007220 */ /* 0x000fc80000400000 */
[----:B------:R-:W-:-:S07]  /*66f0*/  FFMA R12, R8, R0, R25 ;  /* 0x00000000080c7223 */ /* 0x000fce0000000019 */
.L_x_104:
[----:B------:R-:W-:Y:S05]  /*6700*/  BSYNC.RECONVERGENT B2 ;  /* 0x0000000000027941 */ /* 0x000fea0003800200 */
.L_x_103:
        /* <DEDUP_REMOVED lines=21> */
.L_x_112:
[----:B------:R-:W-:Y:S05]  /*6860*/  BSYNC.RECONVERGENT B3 ;  /* 0x0000000000037941 */ /* 0x000fea0003800200 */
.L_x_111:
[C---:B------:R-:W-:Y:S01]  /*6870*/  FADD R0, R9.reuse, 1 ;  /* 0x3f80000009007421 */ /* 0x040fe20000000000 */
[----:B------:R-:W-:Y:S01]  /*6880*/  FFMA R9, R9, R4, 1 ;  /* 0x3f80000009097423 */ /* 0x000fe20000000004 */
[----:B------:R-:W-:Y:S01]  /*6890*/  HFMA2 R13, -RZ, RZ, 1.5048828125, 33.21875 ;  /* 0x3e055027ff0d7431 */ /* 0x000fe200000001ff */
[----:B------:R-:W-:Y:S02]  /*68a0*/  BSSY.RECONVERGENT B3, `(.L_x_113) ;  /* 0x000003d000037945 */ /* 0x000fe40003800200 */
        /* <DEDUP_REMOVED lines=8> */
[----:B------:R-:W-:-:S05]  /*6930*/  IADD3 R11, PT, PT, R0, -R17, RZ ;  /* 0x80000011000b7210 */ /* 0x000fca0007ffe0ff */
        /* <DEDUP_REMOVED lines=14> */
[C---:B------:R-:W-:Y:S01]  /*6a20*/  FFMA R18, R11.reuse, R16, -0.5 ;  /* 0xbf0000000b127423 */ /* 0x040fe20000000010 */
[----:B------:R-:W-:Y:S01]  /*6a30*/  I2FP.F32.S32 R16, R17 ;  /* 0x0000001100107245 */ /* 0x000fe20000201400 */
[C---:B------:R-:W-:Y:S01]  /*6a40*/  FFMA R13, R10.reuse, R13, 0.13980610668659210205 ;  /* 0x3e0f29550a0d7423 */ /* 0x040fe2000000000d */
[----:B------:R-:W-:Y:S01]  /*6a50*/  MOV R17, 0x7f800000 ;  /* 0x7f80000000117802 */ /* 0x000fe20000000f00 */
[C---:B------:R-:W-:Y:S02]  /*6a60*/  FMUL R18, R11.reuse, R18 ;  /* 0x000000120b127220 */ /* 0x040fe40000400000 */
[----:B------:R-:W-:Y:S01]  /*6a70*/  FFMA R13, R10, R13, -0.16684235632419586182 ;  /* 0xbe2ad8b90a0d7423 */ /* 0x000fe2000000000d */
[----:B------:R-:W-:Y:S01]  /*6a80*/  FFMA R15, R16, 1.1920928955078125e-07, R15 ;  /* 0x34000000100f7823 */ /* 0x000fe2000000000f */
[----:B------:R-:W-:Y:S01]  /*6a90*/  FFMA R18, R11, R18, R11 ;  /* 0x000000120b127223 */ /* 0x000fe2000000000b */
[----:B------:R-:W-:Y:S01]  /*6aa0*/  I2FP.F32.S32 R11, R4 ;  /* 0x00000004000b7245 */ /* 0x000fe20000201400 */
[----:B------:R-:W-:-:S02]  /*6ab0*/  FFMA R13, R10, R13, 0.20012299716472625732 ;  /* 0x3e4ced0b0a0d7423 */ /* 0x000fc4000000000d */
[----:B------:R-:W-:Y:S01]  /*6ac0*/  FFMA R15, R15, 0.69314718246459960938, R18 ;  /* 0x3f3172180f0f7823 */ /* 0x000fe20000000012 */
[----:B------:R-:W-:Y:S01]  /*6ad0*/  @P0 FFMA R15, R0, R17, +INF ;  /* 0x7f800000000f0423 */ /* 0x000fe20000000011 */
[----:B------:R-:W-:Y:S01]  /*6ae0*/  FFMA R13, R10, R13, -0.24999669194221496582 ;  /* 0xbe7fff220a0d7423 */ /* 0x000fe2000000000d */
[----:B------:R-:W-:Y:S02]  /*6af0*/  FSETP.NEU.AND P0, PT, R0, RZ, PT ;  /* 0x000000ff0000720b */ /* 0x000fe40003f0d000 */
[----:B------:R-:W-:Y:S01]  /*6b00*/  FSEL R0, RZ, -23, P1 ;  /* 0xc1b80000ff007808 */ /* 0x000fe20000800000 */
[C---:B------:R-:W-:Y:S01]  /*6b10*/  FFMA R13, R10.reuse, R13, 0.33333182334899902344 ;  /* 0x3eaaaa780a0d7423 */ /* 0x040fe2000000000d */
        /* <DEDUP_REMOVED lines=21> */
.L_x_114:
[----:B------:R-:W-:Y:S05]  /*6c70*/  BSYNC.RECONVERGENT B3 ;  /* 0x0000000000037941 */ /* 0x000fea0003800200 */
.L_x_113:
[----:B------:R-:W1:Y:S01]  /*6c80*/  LDC R9, c[0x0][0x3cc] ;  /* 0x0000f300ff097b82 */ /* 0x000e620000000800 */
[----:B------:R-:W2:Y:S01]  /*6c90*/  LDCU UR4, c[0x0][0x3d4] ;  /* 0x00007a80ff0477ac */ /* 0x000ea20008000800 */
[----:B-1----:R-:W-:-:S04]  /*6ca0*/  FADD R9, R9, 1 ;  /* 0x3f80000009097421 */ /* 0x002fc80000000000 */
[----:B------:R-:W-:-:S04]  /*6cb0*/  FMUL R9, R9, R0 ;  /* 0x0000000009097220 */ /* 0x000fc80000400000 */
[----:B--2---:R-:W-:-:S07]  /*6cc0*/  FFMA R18, R8, R9, UR4 ;  /* 0x0000000408127e23 */ /* 0x004fce0008000009 */
.L_x_110:
[----:B------:R-:W-:Y:S05]  /*6cd0*/  BSYNC.RECONVERGENT B2 ;  /* 0x0000000000027941 */ /* 0x000fea0003800200 */
.L_x_109:
[----:B------:R-:W1:Y:S01]  /*6ce0*/  LDC R0, c[0x0][0x3dc] ;  /* 0x0000f700ff007b82 */ /* 0x000e620000000800 */
[----:B------:R-:W-:Y:S02]  /*6cf0*/  MOV R13, R18 ;  /* 0x00000012000d7202 */ /* 0x000fe40000000f00 */
[----:B-1----:R-:W-:-:S13]  /*6d00*/  FSETP.NEU.AND P0, PT, R0, 1, PT ;  /* 0x3f8000000000780b */ /* 0x002fda0003f0d000 */
[----:B------:R-:W-:Y:S05]  /*6d10*/  @P0 BRA `(.L_x_115) ;  /* 0x0000001400240947 */ /* 0x000fea0003800000 */
[----:B------:R-:W1:Y:S01]  /*6d20*/  LDCU UR4, c[0x0][0x384] ;  /* 0x00007080ff0477ac */ /* 0x000e620008000800 */
[----:B------:R-:W-:Y:S01]  /*6d30*/  I2FP.F32.U32 R25, R5 ;  /* 0x0000000500197245 */ /* 0x000fe20000201000 */
[----:B------:R-:W-:Y:S01]  /*6d40*/  BSSY.RECONVERGENT B2, `(.L_x_116) ;  /* 0x000000e000027945 */ /* 0x000fe20003800200 */
[----:B-1----:R-:W-:-:S04]  /*6d50*/  I2FP.F32.U32 R11, UR4 ;  /* 0x00000004000b7c45 */ /* 0x002fc80008201000 */
[----:B------:R-:W1:Y:S08]  /*6d60*/  MUFU.RCP R0, R11 ;  /* 0x0000000b00007308 */ /* 0x000e700000001000 */
[----:B------:R-:W2:Y:S01]  /*6d70*/  FCHK P0, R25, R11 ;  /* 0x0000000b19007302 */ /* 0x000ea20000000000 */
[----:B-1----:R-:W-:-:S04]  /*6d80*/  FFMA R9, R0, -R11, 1 ;  /* 0x3f80000000097423 */ /* 0x002fc8000000080b */
[----:B------:R-:W-:-:S04]  /*6d90*/  FFMA R0, R0, R9, R0 ;  /* 0x0000000900007223 */ /* 0x000fc80000000000 */
[----:B------:R-:W-:-:S04]  /*6da0*/  FFMA R10, R25, R0, RZ ;  /* 0x00000000190a7223 */ /* 0x000fc800000000ff */
[----:B------:R-:W-:-:S04]  /*6db0*/  FFMA R9, R10, -R11, R25 ;  /* 0x8000000b0a097223 */ /* 0x000fc80000000019 */
[----:B------:R-:W-:Y:S01]  /*6dc0*/  FFMA R10, R0, R9, R10 ;  /* 0x00000009000a7223 */ /* 0x000fe2000000000a */
[----:B--2---:R-:W-:Y:S06]  /*6dd0*/  @!P0 BRA `(.L_x_117) ;  /* 0x0000000000108947 */ /* 0x004fec0003800000 */
[----:B------:R-:W-:Y:S02]  /*6de0*/  MOV R0, R11 ;  /* 0x0000000b00007202 */ /* 0x000fe40000000f00 */
[----:B------:R-:W-:-:S07]  /*6df0*/  MOV R4, 0x6e10 ;  /* 0x00006e1000047802 */ /* 0x000fce0000000f00 */
[----:B0-----:R-:W-:Y:S05]  /*6e00*/  CALL.REL.NOINC `($__internal_0_$__cuda_sm3x_div_rn_noftz_f32_slowpath) ;  /* 0x0000001400087944 */ /* 0x001fea0003c00000 */
[----:B------:R-:W-:-:S07]  /*6e10*/  MOV R10, R0 ;  /* 0x00000000000a7202 */ /* 0x000fce0000000f00 */
.L_x_117:
[----:B------:R-:W-:Y:S05]  /*6e20*/  BSYNC.RECONVERGENT B2 ;  /* 0x0000000000027941 */ /* 0x000fea0003800200 */
.L_x_116:
[----:B------:R-:W1:Y:S01]  /*6e30*/  LDC R13, c[0x0][0x3d0] ;  /* 0x0000f400ff0d7b82 */ /* 0x000e620000000800 */
[----:B------:R-:W-:Y:S01]  /*6e40*/  BSSY.RECONVERGENT B2, `(.L_x_118) ;  /* 0x0000064000027945 */ /* 0x000fe20003800200 */
[----:B-1----:R-:W-:-:S05]  /*6e50*/  FADD R9, R13, 0.0049999998882412910461 ;  /* 0x3ba3d70a0d097421 */ /* 0x002fca0000000000 */
[----:B------:R-:W-:-:S04]  /*6e60*/  FSETP.GTU.AND P0, PT, R10, R9, PT ;  /* 0x000000090a00720b */ /* 0x000fc80003f0c000 */
[----:B------:R-:W-:-:S13]  /*6e70*/  FSETP.LTU.OR P0, PT, R10, R13, P0 ;  /* 0x0000000d0a00720b */ /* 0x000fda0000709400 */
[----:B------:R-:W-:Y:S05]  /*6e80*/  @P0 BRA `(.L_x_119) ;  /* 0x0000000000f40947 */ /* 0x000fea0003800000 */
[----:B------:R-:W-:Y:S01]  /*6e90*/  I2FP.F32.S32 R0, R6 ;  /* 0x0000000600007245 */ /* 0x000fe20000201400 */
[----:B------:R-:W-:Y:S03]  /*6ea0*/  BSSY.RECONVERGENT B0, `(.L_x_120) ;  /* 0x0000036000007945 */ /* 0x000fe60003800200 */
[C---:B------:R-:W-:Y:S01]  /*6eb0*/  FSETP.GEU.AND P0, PT, |R0|.reuse, 2, PT ;  /* 0x400000000000780b */ /* 0x040fe20003f0e200 */
[----:B------:R-:W-:-:S12]  /*6ec0*/  FADD R9, |R0|, -RZ ;  /* 0x800000ff00097221 */ /* 0x000fd80000000200 */
[----:B------:R-:W-:Y:S05]  /*6ed0*/  @!P0 BRA `(.L_x_121) ;  /* 0x0000000000c88947 */ /* 0x000fea0003800000 */
[----:B------:R-:W-:-:S13]  /*6ee0*/  FSETP.GTU.AND P0, PT, R9, 16777216, PT ;  /* 0x4b8000000900780b */ /* 0x000fda0003f0c000 */
[----:B------:R-:W-:Y:S05]  /*6ef0*/  @P0 BRA `(.L_x_122) ;  /* 0x00000000005c0947 */ /* 0x000fea0003800000 */
[----:B------:R-:W-:Y:S01]  /*6f00*/  FMUL R4, R9, 0.5 ;  /* 0x3f00000009047820 */ /* 0x000fe20000400000 */
[----:B------:R-:W-:Y:S05]  /*6f10*/  BSSY.RECONVERGENT B1, `(.L_x_123) ;  /* 0x0000013000017945 */ /* 0x000fea0003800200 */
[----:B------:R-:W1:Y:S02]  /*6f20*/  FRND.TRUNC R4, R4 ;  /* 0x0000000400047307 */ /* 0x000e64000020d000 */
[----:B-1----:R-:W-:-:S05]  /*6f30*/  FFMA R8, R4, -2, R9 ;  /* 0xc000000004087823 */ /* 0x002fca0000000009 */
[----:B------:R-:W-:-:S13]  /*6f40*/  ISETP.GE.U32.AND P0, PT, R8, 0x40000000, PT ;  /* 0x400000000800780c */ /* 0x000fda0003f06070 */
[----:B------:R-:W-:Y:S05]  /*6f50*/  @!P0 BRA `(.L_x_124) ;  /* 0x0000000000388947 */ /* 0x000fea0003800000 */
[----:B------:R-:W-:-:S04]  /*6f60*/  ISETP.GE.U32.AND P0, PT, R8, -0x7fffffff, PT ;  /* 0x800000010800780c */ /* 0x000fc80003f06070 */
[----:B------:R-:W-:-:S09]  /*6f70*/  FSETP.GEU.OR P1, PT, R8, -2, !P0 ;  /* 0xc00000000800780b */ /* 0x000fd2000472e400 */
[----:B------:R-:W-:-:S04]  /*6f80*/  @P0 FADD R13, R4, -1 ;  /* 0xbf800000040d0421 */ /* 0x000fc80000000000 */
[----:B------:R-:W-:-:S05]  /*6f90*/  @!P1 FADD R13, R13, -1 ;  /* 0xbf8000000d0d9421 */ /* 0x000fca0000000000 */
[----:B------:R-:W-:Y:S01]  /*6fa0*/  @P0 MOV R4, R13 ;  /* 0x0000000d00040202 */ /* 0x000fe20000000f00 */
[----:B------:R-:W-:Y:S06]  /*6fb0*/  @P0 BRA `(.L_x_124) ;  /* 0x0000000000200947 */ /* 0x000fec0003800000 */
[----:B------:R-:W-:Y:S01]  /*6fc0*/  FSETP.GE.AND P0, PT, R8, 4, PT ;  /* 0x408000000800780b */ /* 0x000fe20003f06000 */
[----:B------:R-:W-:-:S12]  /*6fd0*/  FADD R4, R4, 1 ;  /* 0x3f80000004047421 */ /* 0x000fd80000000000 */
[----:B------:R-:W-:-:S05]  /*6fe0*/  @P0 MOV R13, 0x40000000 ;  /* 0x40000000000d0802 */ /* 0x000fca0000000f00 */
[----:B------:R-:W-:-:S05]  /*6ff0*/  @P0 FFMA R8, R13, -3, R8 ;  /* 0xc04000000d080823 */ /* 0x000fca0000000008 */
[----:B------:R-:W-:Y:S01]  /*7000*/  FSETP.GE.AND P1, PT, R8, RZ, P0 ;  /* 0x000000ff0800720b */ /* 0x000fe20000726000 */
[----:B------:R-:W-:-:S12]  /*7010*/  @P0 FADD R8, R4, 1 ;  /* 0x3f80000004080421 */ /* 0x000fd80000000000 */
[----:B------:R-:W-:-:S05]  /*7020*/  @P1 FADD R8, R8, 1 ;  /* 0x3f80000008081421 */ /* 0x000fca0000000000 */
[----:B------:R-:W-:-:S07]  /*7030*/  @P0 MOV R4, R8 ;  /* 0x0000000800040202 */ /* 0x000fce0000000f00 */
.L_x_124:
[----:B------:R-:W-:Y:S05]  /*7040*/  BSYNC.RECONVERGENT B1 ;  /* 0x0000000000017941 */ /* 0x000fea0003800200 */
.L_x_123:
[----:B------:R-:W-:Y:S01]  /*7050*/  FFMA R9, R4, -2, R9 ;  /* 0xc000000004097823 */ /* 0x000fe20000000009 */
[----:B------:R-:W-:Y:S06]  /*7060*/  BRA `(.L_x_121) ;  /* 0x0000000000647947 */ /* 0x000fec0003800000 */
.L_x_122:
[C---:B------:R-:W-:Y:S01]  /*7070*/  LOP3.LUT R4, R9.reuse, 0xff800000, RZ, 0xc0, !PT ;  /* 0xff80000009047812 */ /* 0x040fe200078ec0ff */
[----:B------:R-:W-:Y:S01]  /*7080*/  BSSY.RECONVERGENT B1, `(.L_x_125) ;  /* 0x0000015000017945 */ /* 0x000fe20003800200 */
[C---:B------:R-:W-:Y:S02]  /*7090*/  ISETP.GT.U32.AND P0, PT, R9.reuse, 0x7f7fffff, PT ;  /* 0x7f7fffff0900780c */ /* 0x040fe40003f04070 */
[----:B------:R-:W-:Y:S02]  /*70a0*/  IADD3 R8, PT, PT, R4, -0x40000000, RZ ;  /* 0xc000000004087810 */ /* 0x000fe40007ffe0ff */
[----:B------:R-:W-:Y:S02]  /*70b0*/  LOP3.LUT R4, R9, 0x7fffff, RZ, 0xc0, !PT ;  /* 0x007fffff09047812 */ /* 0x000fe400078ec0ff */
[----:B------:R-:W-:Y:S02]  /*70c0*/  ISETP.NE.AND P1, PT, R8, RZ, PT ;  /* 0x000000ff0800720c */ /* 0x000fe40003f25270 */
[----:B------:R-:W-:-:S02]  /*70d0*/  MOV R15, 0x7fffffff ;  /* 0x7fffffff000f7802 */ /* 0x000fc40000000f00 */
[----:B------:R-:W-:Y:S02]  /*70e0*/  LOP3.LUT R4, R4, 0x3f800000, RZ, 0xfc, !PT ;  /* 0x3f80000004047812 */ /* 0x000fe400078efcff */
[----:B------:R-:W-:-:S07]  /*70f0*/  FSEL R15, R15, 16777216, P0 ;  /* 0x4b8000000f0f7808 */ /* 0x000fce0000000000 */
[----:B------:R-:W-:Y:S05]  /*7100*/  @!P1 BRA `(.L_x_126) ;  /* 0x0000000000309947 */ /* 0x000fea0003800000 */
.L_x_127:
[----:B------:R-:W-:-:S04]  /*7110*/  VIMNMX.U32 R9, PT, PT, R8, 0xb800000, PT ;  /* 0x0b80000008097848 */ /* 0x000fc80003fe0000 */
[C---:B------:R-:W-:Y:S02]  /*7120*/  IADD3 R4, PT, PT, R9.reuse, R4, RZ ;  /* 0x0000000409047210 */ /* 0x040fe40007ffe0ff */
[----:B------:R-:W-:-:S03]  /*7130*/  IADD3 R8, PT, PT, -R9, R8, RZ ;  /* 0x0000000809087210 */ /* 0x000fc60007ffe1ff */
[----:B------:R-:W-:Y:S01]  /*7140*/  FADD R13, R4, -R4 ;  /* 0x80000004040d7221 */ /* 0x000fe20000000000 */
[----:B------:R-:W-:-:S03]  /*7150*/  ISETP.NE.AND P1, PT, R8, RZ, PT ;  /* 0x000000ff0800720c */ /* 0x000fc60003f25270 */
[----:B------:R-:W-:-:S04]  /*7160*/  FADD R13, R4, R13 ;  /* 0x0000000d040d7221 */ /* 0x000fc80000000000 */
[----:B------:R-:W-:-:S04]  /*7170*/  FADD R14, R4, -R13 ;  /* 0x8000000d040e7221 */ /* 0x000fc80000000000 */
[----:B------:R-:W-:-:S04]  /*7180*/  FFMA.RZ R14, R14, 1, R13 ;  /* 0x3f8000000e0e7823 */ /* 0x000fc8000000c00d */
[----:B------:R-:W1:Y:S02]  /*7190*/  FRND.TRUNC R13, R14 ;  /* 0x0000000e000d7307 */ /* 0x000e64000020d000 */
[----:B-1----:R-:W-:-:S05]  /*71a0*/  FADD R4, R4, -R13 ;  /* 0x8000000d04047221 */ /* 0x002fca0000000000 */
[----:B------:R-:W-:-:S13]  /*71b0*/  ISETP.NE.AND P0, PT, R4, RZ, PT ;  /* 0x000000ff0400720c */ /* 0x000fda0003f05270 */
[----:B------:R-:W-:Y:S05]  /*71c0*/  @P0 BRA P1, `(.L_x_127) ;  /* 0xfffffffc00d00947 */ /* 0x000fea000083ffff */
.L_x_126:
[----:B------:R-:W-:Y:S05]  /*71d0*/  BSYNC.RECONVERGENT B1 ;  /* 0x0000000000017941 */ /* 0x000fea0003800200 */
.L_x_125:
[----:B------:R-:W-:-:S04]  /*71e0*/  FMUL R4, R4, 1.1920928955078125e-07 ;  /* 0x3400000004047820 */ /* 0x000fc80000400000 */
[----:B------:R-:W-:-:S07]  /*71f0*/  FMUL R9, R15, R4 ;  /* 0x000000040f097220 */ /* 0x000fce0000400000 */
.L_x_121:
[----:B------:R-:W-:Y:S05]  /*7200*/  BSYNC.RECONVERGENT B0 ;  /* 0x0000000000007941 */ /* 0x000fea0003800200 */
.L_x_120:
[C---:B------:R-:W-:Y:S02]  /*7210*/  FSETP.NAN.AND P0, PT, |R9|.reuse, |R9|, PT ;  /* 0x400000090900720b */ /* 0x040fe40003f08200 */
[----:B------:R-:W-:-:S04]  /*7220*/  LOP3.LUT R0, R9, 0x80000000, R0, 0xb8, !PT ;  /* 0x8000000009007812 */ /* 0x000fc800078eb800 */
[----:B------:R-:W-:-:S04]  /*7230*/  FSEL R0, R9, R0, P0 ;  /* 0x0000000009007208 */ /* 0x000fc80000000000 */
[----:B------:R-:W-:Y:S01]  /*7240*/  FSET.BF.NEU.AND R9, R0, RZ, PT ;  /* 0x000000ff0009720a */ /* 0x000fe2000380d000 */
[----:B------:R-:W-:Y:S06]  /*7250*/  BRA `(.L_x_128) ;  /* 0x0000000000887947 */ /* 0x000fec0003800000 */
.L_x_119:
[----:B------:R-:W1:Y:S01]  /*7260*/  MUFU.RCP R4, R11 ;  /* 0x0000000b00047308 */ /* 0x000e620000001000 */
[----:B------:R-:W-:Y:S01]  /*7270*/  IADD3 R0, PT, PT, R5, -0x5, RZ ;  /* 0xfffffffb05007810 */ /* 0x000fe20007ffe0ff */
[----:B------:R-:W-:Y:S03]  /*7280*/  BSSY.RECONVERGENT B3, `(.L_x_129) ;  /* 0x000000c000037945 */ /* 0x000fe60003800200 */
[----:B------:R-:W-:-:S04]  /*7290*/  I2FP.F32.S32 R25, R0 ;  /* 0x0000000000197245 */ /* 0x000fc80000201400 */
        /* <DEDUP_REMOVED lines=10> */
.L_x_130:
[----:B------:R-:W-:Y:S05]  /*7340*/  BSYNC.RECONVERGENT B3 ;  /* 0x0000000000037941 */ /* 0x000fea0003800200 */
.L_x_129:
[----:B------:R-:W-:Y:S01]  /*7350*/  FSETP.GE.AND P0, PT, R14, R0, PT ;  /* 0x000000000e00720b */ /* 0x000fe20003f06000 */
[----:B------:R-:W-:-:S12]  /*7360*/  HFMA2 R9, -RZ, RZ, 0, 0 ;  /* 0x00000000ff097431 */ /* 0x000fd800000001ff */
[----:B------:R-:W-:Y:S05]  /*7370*/  @!P0 BRA `(.L_x_128) ;  /* 0x0000000000408947 */ /* 0x000fea0003800000 */
[----:B------:R-:W1:Y:S01]  /*7380*/  MUFU.RCP R4, R11 ;  /* 0x0000000b00047308 */ /* 0x000e620000001000 */
[----:B------:R-:W-:Y:S01]  /*7390*/  IADD3 R0, PT, PT, R5, 0x5, RZ ;  /* 0x0000000505007810 */ /* 0x000fe20007ffe0ff */
[----:B------:R-:W-:Y:S03]  /*73a0*/  BSSY.RECONVERGENT B3, `(.L_x_131) ;  /* 0x000000c000037945 */ /* 0x000fe60003800200 */
[----:B------:R-:W-:-:S04]  /*73b0*/  I2FP.F32.U32 R25, R0 ;  /* 0x0000000000197245 */ /* 0x000fc80000201000 */
        /* <DEDUP_REMOVED lines=10> */
.L_x_132:
[----:B------:R-:W-:Y:S05]  /*7460*/  BSYNC.RECONVERGENT B3 ;  /* 0x0000000000037941 */ /* 0x000fea0003800200 */
.L_x_131:
[----:B------:R-:W-:-:S07]  /*7470*/  FSET.BF.LE.AND R9, R14, R0, PT ;  /* 0x000000000e09720a */ /* 0x000fce0003803000 */
.L_x_128:
[----:B------:R-:W-:Y:S05]  /*7480*/  BSYNC.RECONVERGENT B2 ;  /* 0x0000000000027941 */ /* 0x000fea0003800200 */
.L_x_118:
        /* <DEDUP_REMOVED lines=33> */
.L_x_139:
[----:B------:R-:W-:Y:S05]  /*76a0*/  BSYNC.RECONVERGENT B1 ;  /* 0x0000000000017941 */ /* 0x000fea0003800200 */
.L_x_138:
[----:B------:R-:W-:Y:S01]  /*76b0*/  FFMA R13, R4, -2, R13 ;  /* 0xc0000000040d7823 */ /* 0x000fe2000000000d */
[----:B------:R-:W-:Y:S06]  /*76c0*/  BRA `(.L_x_136) ;  /* 0x0000000000647947 */ /* 0x000fec0003800000 */
.L_x_137:
        /* <DEDUP_REMOVED lines=10> */
.L_x_142:
        /* <DEDUP_REMOVED lines=12> */
.L_x_141:
[----:B------:R-:W-:Y:S05]  /*7830*/  BSYNC.RECONVERGENT B1 ;  /* 0x0000000000017941 */ /* 0x000fea0003800200 */
.L_x_140:
[----:B------:R-:W-:-:S04]  /*7840*/  FMUL R13, R4, 1.1920928955078125e-07 ;  /* 0x34000000040d7820 */ /* 0x000fc80000400000 */
[----:B------:R-:W-:-:S07]  /*7850*/  FMUL R13, R14, R13 ;  /* 0x0000000d0e0d7220 */ /* 0x000fce0000400000 */
.L_x_136:
[----:B------:R-:W-:Y:S05]  /*7860*/  BSYNC.RECONVERGENT B0 ;  /* 0x0000000000007941 */ /* 0x000fea0003800200 */
.L_x_135:
[C---:B------:R-:W-:Y:S02]  /*7870*/  FSETP.NAN.AND P0, PT, |R13|.reuse, |R13|, PT ;  /* 0x4000000d0d00720b */ /* 0x040fe40003f08200 */
[----:B------:R-:W-:-:S04]  /*7880*/  LOP3.LUT R0, R13, 0x80000000, R0, 0xb8, !PT ;  /* 0x800000000d007812 */ /* 0x000fc800078eb800 */
[----:B------:R-:W-:-:S04]  /*7890*/  FSEL R0, R13, R0, P0 ;  /* 0x000000000d007208 */ /* 0x000fc80000000000 */
[----:B------:R-:W-:Y:S01]  /*78a0*/  FSET.BF.NEU.AND R8, R0, RZ, PT ;  /* 0x000000ff0008720a */ /* 0x000fe2000380d000 */
[----:B------:R-:W-:Y:S06]  /*78b0*/  BRA `(.L_x_143) ;  /* 0x0000000000887947 */ /* 0x000fec0003800000 */
.L_x_134:
        /* <DEDUP_REMOVED lines=14> */
.L_x_145:
[----:B------:R-:W-:Y:S05]  /*79a0*/  BSYNC.RECONVERGENT B3 ;  /* 0x0000000000037941 */ /* 0x000fea0003800200 */
.L_x_144:
        /* <DEDUP_REMOVED lines=17> */
.L_x_147:
[----:B------:R-:W-:Y:S05]  /*7ac0*/  BSYNC.RECONVERGENT B3 ;  /* 0x0000000000037941 */ /* 0x000fea0003800200 */
.L_x_146:
[----:B------:R-:W-:-:S07]  /*7ad0*/  FSET.BF.LE.AND R8, R12, R0, PT ;  /* 0x000000000c08720a */ /* 0x000fce0003803000 */
.L_x_143:
[----:B------:R-:W-:Y:S05]  /*7ae0*/  BSYNC.RECONVERGENT B2 ;  /* 0x0000000000027941 */ /* 0x000fea0003800200 */
.L_x_133:
        /* <DEDUP_REMOVED lines=33> */
.L_x_153:
[----:B------:R-:W-:Y:S05]  /*7d00*/  BSYNC.RECONVERGENT B1 ;  /* 0x0000000000017941 */ /* 0x000fea0003800200 */
.L_x_152:
[----:B------:R-:W-:Y:S01]  /*7d10*/  FFMA R5, R0, -2, R5 ;  /* 0xc000000000057823 */ /* 0x000fe20000000005 */
[----:B------:R-:W-:Y:S06]  /*7d20*/  BRA `(.L_x_150) ;  /* 0x0000000000647947 */ /* 0x000fec0003800000 */
.L_x_151:
        /* <DEDUP_REMOVED lines=10> */
.L_x_156:
        /* <DEDUP_REMOVED lines=12> */
.L_x_155:
[----:B------:R-:W-:Y:S05]  /*7e90*/  BSYNC.RECONVERGENT B1 ;  /* 0x0000000000017941 */ /* 0x000fea0003800200 */
.L_x_154:
[----:B------:R-:W-:-:S04]  /*7ea0*/  FMUL R5, R0, 1.1920928955078125e-07 ;  /* 0x3400000000057820 */ /* 0x000fc80000400000 */
[----:B------:R-:W-:-:S07]  /*7eb0*/  FMUL R5, R12, R5 ;  /* 0x000000050c057220 */ /* 0x000fce0000400000 */
.L_x_150:
[----:B------:R-:W-:Y:S05]  /*7ec0*/  BSYNC.RECONVERGENT B0 ;  /* 0x0000000000007941 */ /* 0x000fea0003800200 */
.L_x_149:
[C---:B------:R-:W-:Y:S02]  /*7ed0*/  FSETP.NAN.AND P0, PT, |R5|.reuse, |R5|, PT ;  /* 0x400000050500720b */ /* 0x040fe40003f08200 */
[C---:B------:R-:W-:Y:S02]  /*7ee0*/  LOP3.LUT R6, R5.reuse, 0x80000000, R6, 0xb8, !PT ;  /* 0x8000000005067812 */ /* 0x040fe400078eb806 */
[----:B------:R-:W-:Y:S02]  /*7ef0*/  MOV R12, R8 ;  /* 0x00000008000c7202 */ /* 0x000fe40000000f00 */
[----:B------:R-:W-:Y:S02]  /*7f00*/  FSEL R6, R5, R6, P0 ;  /* 0x0000000605067208 */ /* 0x000fe40000000000 */
[----:B------:R-:W-:Y:S02]  /*7f10*/  MOV R14, R9 ;  /* 0x00000009000e7202 */ /* 0x000fe40000000f00 */
[----:B------:R-:W-:Y:S01]  /*7f20*/  FSET.BF.NEU.AND R13, R6, RZ, PT ;  /* 0x000000ff060d720a */ /* 0x000fe2000380d000 */
[----:B------:R-:W-:Y:S06]  /*7f30*/  BRA `(.L_x_157) ;  /* 0x0000000000987947 */ /* 0x000fec0003800000 */
.L_x_148:
        /* <DEDUP_REMOVED lines=14> */
.L_x_159:
[----:B------:R-:W-:Y:S05]  /*8020*/  BSYNC.RECONVERGENT B3 ;  /* 0x0000000000037941 */ /* 0x000fea0003800200 */
.L_x_158:
[----:B------:R-:W-:Y:S01]  /*8030*/  FSETP.GE.AND P0, PT, R18, R0, PT ;  /* 0x000000001200720b */ /* 0x000fe20003f06000 */
[----:B------:R-:W-:Y:S01]  /*8040*/  HFMA2 R13, -RZ, RZ, 0, 0 ;  /* 0x00000000ff0d7431 */ /* 0x000fe200000001ff */
[----:B------:R-:W-:Y:S02]  /*8050*/  MOV R12, R8 ;  /* 0x00000008000c7202 */ /* 0x000fe40000000f00 */
[----:B------:R-:W-:-:S09]  /*8060*/  MOV R14, R9 ;  /* 0x00000009000e7202 */ /* 0x000fd20000000f00 */
        /* <DEDUP_REMOVED lines=15> */
.L_x_161:
[----:B------:R-:W-:Y:S05]  /*8160*/  BSYNC.RECONVERGENT B3 ;  /* 0x0000000000037941 */ /* 0x000fea0003800200 */
.L_x_160:
[----:B------:R-:W-:Y:S02]  /*8170*/  FSET.BF.LE.AND R13, R18, R0, PT ;  /* 0x00000000120d720a */ /* 0x000fe40003803000 */
[----:B------:R-:W-:Y:S02]  /*8180*/  MOV R12, R8 ;  /* 0x00000008000c7202 */ /* 0x000fe40000000f00 */
[----:B------:R-:W-:-:S07]  /*8190*/  MOV R14, R9 ;  /* 0x00000009000e7202 */ /* 0x000fce0000000f00 */
.L_x_157:
[----:B------:R-:W-:Y:S05]  /*81a0*/  BSYNC.RECONVERGENT B2 ;  /* 0x0000000000027941 */ /* 0x000fea0003800200 */
.L_x_115:
[----:B------:R-:W1:Y:S02]  /*81b0*/  LDC.64 R4, c[0x0][0x3e8] ;  /* 0x0000fa00ff047b82 */ /* 0x000e640000000a00 */
[----:B-1----:R-:W-:-:S05]  /*81c0*/  IMAD.WIDE R4, R7, 0x4, R4 ;  /* 0x0000000407047825 */ /* 0x002fca00078e0204 */
[----:B------:R-:W-:Y:S04]  /*81d0*/  STG.E desc[UR6][R4.64], R14 ;  /* 0x0000000e04007986 */ /* 0x000fe8000c101906 */
[----:B------:R-:W-:Y:S04]  /*81e0*/  STG.E desc[UR6][R4.64+0x4], R12 ;  /* 0x0000040c04007986 */ /* 0x000fe8000c101906 */
[----:B------:R-:W-:Y:S04]  /*81f0*/  STG.E desc[UR6][R4.64+0x8], R13 ;  /* 0x0000080d04007986 */ /* 0x000fe8000c101906 */
[----:B0-----:R-:W2:Y:S04]  /*8200*/  LDG.E R3, desc[UR6][R2.64+0xc] ;  /* 0x00000c0602037981 */ /* 0x001ea8000c1e1900 */
[----:B--2---:R-:W-:Y:S01]  /*8210*/  STG.E desc[UR6][R4.64+0xc], R3 ;  /* 0x00000c0304007986 */ /* 0x004fe2000c101906 */
[----:B------:R-:W-:Y:S05]  /*8220*/  EXIT ;  /* 0x000000000000794d */ /* 0x000fea0003800000 */
        .weak           $__internal_0_$__cuda_sm3x_div_rn_noftz_f32_slowpath
        .type           $__internal_0_$__cuda_sm3x_div_rn_noftz_f32_slowpath,@function
        .size           $__internal_0_$__cuda_sm3x_div_rn_noftz_f32_slowpath,(.L_x_174 - $__internal_0_$__cuda_sm3x_div_rn_noftz_f32_slowpath)
$__internal_0_$__cuda_sm3x_div_rn_noftz_f32_slowpath:
[----:B------:R-:W-:Y:S01]  /*8230*/  SHF.R.U32.HI R15, RZ, 0x17, R0 ;  /* 0x00000017ff0f7819 */ /* 0x000fe20000011600 */
[----:B------:R-:W-:Y:S01]  /*8240*/  BSSY.RECONVERGENT B0, `(.L_x_162) ;  /* 0x0000064000007945 */ /* 0x000fe20003800200 */
[----:B------:R-:W-:Y:S02]  /*8250*/  SHF.R.U32.HI R24, RZ, 0x17, R25 ;  /* 0x00000017ff187819 */ /* 0x000fe40000011619 */
[----:B------:R-:W-:Y:S02]  /*8260*/  LOP3.LUT R15, R15, 0xff, RZ, 0xc0, !PT ;  /* 0x000000ff0f0f7812 */ /* 0x000fe400078ec0ff */
[----:B------:R-:W-:Y:S02]  /*8270*/  LOP3.LUT R24, R24, 0xff, RZ, 0xc0, !PT ;  /* 0x000000ff18187812 */ /* 0x000fe400078ec0ff */
[----:B------:R-:W-:Y:S02]  /*8280*/  IADD3 R17, PT, PT, R15, -0x1, RZ ;  /* 0xffffffff0f117810 */ /* 0x000fe40007ffe0ff */
[----:B------:R-:W-:-:S02]  /*8290*/  IADD3 R23, PT, PT, R24, -0x1, RZ ;  /* 0xffffffff18177810 */ /* 0x000fc40007ffe0ff */
[----:B------:R-:W-:-:S04]  /*82a0*/  ISETP.GT.U32.AND P0, PT, R17, 0xfd, PT ;  /* 0x000000fd1100780c */ /* 0x000fc80003f04070 */
[----:B------:R-:W-:-:S13]  /*82b0*/  ISETP.GT.U32.OR P0, PT, R23, 0xfd, P0 ;  /* 0x000000fd1700780c */ /* 0x000fda0000704470 */
[----:B------:R-:W-:Y:S01]  /*82c0*/  @!P0 MOV R17, RZ ;  /* 0x000000ff00118202 */ /* 0x000fe20000000f00 */
[----:B------:R-:W-:Y:S06]  /*82d0*/  @!P0 BRA `(.L_x_163) ;  /* 0x0000000000648947 */ /* 0x000fec0003800000 */
[----:B------:R-:W-:Y:S02]  /*82e0*/  FSETP.GTU.FTZ.AND P0, PT, |R25|, +INF , PT ;  /* 0x7f8000001900780b */ /* 0x000fe40003f1c200 */
[----:B------:R-:W-:-:S04]  /*82f0*/  FSETP.GTU.FTZ.AND P1, PT, |R0|, +INF , PT ;  /* 0x7f8000000000780b */ /* 0x000fc80003f3c200 */
[----:B------:R-:W-:-:S13]  /*8300*/  PLOP3.LUT P0, PT, P0, P1, PT, 0xf8, 0x8f ;  /* 0x00000000008f781c */ /* 0x000fda0000703f70 */
[----:B------:R-:W-:Y:S05]  /*8310*/  @P0 BRA `(.L_x_164) ;  /* 0x0000000400540947 */ /* 0x000fea0003800000 */
[----:B------:R-:W-:-:S13]  /*8320*/  LOP3.LUT P0, RZ, R0, 0x7fffffff, R25, 0xc8, !PT ;  /* 0x7fffffff00ff7812 */ /* 0x000fda000780c819 */
[----:B------:R-:W-:Y:S05]  /*8330*/  @!P0 BRA `(.L_x_165) ;  /* 0x0000000400448947 */ /* 0x000fea0003800000 */
[C---:B------:R-:W-:Y:S02]  /*8340*/  FSETP.NEU.FTZ.AND P1, PT, |R25|.reuse, +INF , PT ;  /* 0x7f8000001900780b */ /* 0x040fe40003f3d200 */
[----:B------:R-:W-:Y:S02]  /*8350*/  FSETP.NEU.FTZ.AND P2, PT, |R0|, +INF , PT ;  /* 0x7f8000000000780b */ /* 0x000fe40003f5d200 */
[----:B------:R-:W-:-:S11]  /*8360*/  FSETP.NEU.FTZ.AND P0, PT, |R25|, +INF , PT ;  /* 0x7f8000001900780b */ /* 0x000fd60003f1d200 */
[----:B------:R-:W-:Y:S05]  /*8370*/  @!P2 BRA !P1, `(.L_x_165) ;  /* 0x000000040034a947 */ /* 0x000fea0004800000 */
[----:B------:R-:W-:-:S04]  /*8380*/  LOP3.LUT P1, RZ, R25, 0x7fffffff, RZ, 0xc0, !PT ;  /* 0x7fffffff19ff7812 */ /* 0x000fc8000782c0ff */
[----:B------:R-:W-:-:S13]  /*8390*/  PLOP3.LUT P1, PT, P2, P1, PT, 0x2f, 0xf2 ;  /* 0x0000000000f2781c */ /* 0x000fda0001722577 */
[----:B------:R-:W-:Y:S05]  /*83a0*/  @P1 BRA `(.L_x_166) ;  /* 0x0000000400201947 */ /* 0x000fea0003800000 */
[----:B------:R-:W-:-:S04]  /*83b0*/  LOP3.LUT P1, RZ, R0, 0x7fffffff, RZ, 0xc0, !PT ;  /* 0x7fffffff00ff7812 */ /* 0x000fc8000782c0ff */
[----:B------:R-:W-:-:S13]  /*83c0*/  PLOP3.LUT P0, PT, P0, P1, PT, 0x2f, 0xf2 ;  /* 0x0000000000f2781c */ /* 0x000fda0000702577 */
[----:B------:R-:W-:Y:S05]  /*83d0*/  @P0 BRA `(.L_x_167) ;  /* 0x0000000400080947 */ /* 0x000fea0003800000 */
[----:B------:R-:W-:-:S04]  /*83e0*/  IADD3 R17, PT, PT, R24, -0x1, RZ ;  /* 0xffffffff18117810 */ /* 0x000fc80007ffe0ff */
[----:B------:R-:W-:Y:S02]  /*83f0*/  ISETP.GE.AND P0, PT, R17, RZ, PT ;  /* 0x000000ff1100720c */ /* 0x000fe40003f06270 */
[----:B------:R-:W-:-:S04]  /*8400*/  IADD3 R17, PT, PT, R15, -0x1, RZ ;  /* 0xffffffff0f117810 */ /* 0x000fc80007ffe0ff */
[----:B------:R-:W-:-:S07]  /*8410*/  ISETP.GE.AND P1, PT, R17, RZ, PT ;  /* 0x000000ff1100720c */ /* 0x000fce0003f26270 */
[----:B------:R-:W-:Y:S01]  /*8420*/  @P0 MOV R17, RZ ;  /* 0x000000ff00110202 */ /* 0x000fe20000000f00 */
[----:B------:R-:W-:Y:S01]  /*8430*/  @!P0 FFMA R25, R25, 1.84467440737095516160e+19, RZ ;  /* 0x5f80000019198823 */ /* 0x000fe200000000ff */
[----:B------:R-:W-:-:S04]  /*8440*/  @!P0 MOV R17, 0xffffffc0 ;  /* 0xffffffc000118802 */ /* 0x000fc80000000f00 */
[----:B------:R-:W-:Y:S01]  /*8450*/  @!P1 FFMA R0, R0, 1.84467440737095516160e+19, RZ ;  /* 0x5f80000000009823 */ /* 0x000fe200000000ff */
[----:B------:R-:W-:-:S07]  /*8460*/  @!P1 IADD3 R17, PT, PT, R17, 0x40, RZ ;  /* 0x0000004011119810 */ /* 0x000fce0007ffe0ff */
.L_x_163:
[----:B------:R-:W-:Y:S01]  /*8470*/  LEA R23, R15, 0xc0800000, 0x17 ;  /* 0xc08000000f177811 */ /* 0x000fe200078eb8ff */
[----:B------:R-:W-:Y:S01]  /*8480*/  BSSY.RECONVERGENT B1, `(.L_x_168) ;  /* 0x0000036000017945 */ /* 0x000fe20003800200 */
[----:B------:R-:W-:Y:S02]  /*8490*/  IADD3 R24, PT, PT, R24, -0x7f, RZ ;  /* 0xffffff8118187810 */ /* 0x000fe40007ffe0ff */
[----:B------:R-:W-:-:S03]  /*84a0*/  IADD3 R28, PT, PT, -R23, R0, RZ ;  /* 0x00000000171c7210 */ /* 0x000fc60007ffe1ff */
[----:B------:R-:W-:Y:S01]  /*84b0*/  IMAD R0, R24, -0x800000, R25 ;  /* 0xff80000018007824 */ /* 0x000fe200078e0219 */
[----:B------:R-:W0:Y:S01]  /*84c0*/  MUFU.RCP R26, R28 ;  /* 0x0000001c001a7308 */ /* 0x000e220000001000 */
[----:B------:R-:W-:Y:S01]  /*84d0*/  FADD.FTZ R23, -R28, -RZ ;  /* 0x800000ff1c177221 */ /* 0x000fe20000010100 */
[----:B------:R-:W-:-:S04]  /*84e0*/  IADD3 R24, PT, PT, R24, 0x7f, -R15 ;  /* 0x0000007f18187810 */ /* 0x000fc80007ffe80f */
[----:B------:R-:W-:Y:S01]  /*84f0*/  IADD3 R17, PT, PT, R24, R17, RZ ;  /* 0x0000001118117210 */ /* 0x000fe20007ffe0ff */
[----:B0-----:R-:W-:-:S04]  /*8500*/  FFMA R27, R26, R23, 1 ;  /* 0x3f8000001a1b7423 */ /* 0x001fc80000000017 */
[----:B------:R-:W-:-:S04]  /*8510*/  FFMA R25, R26, R27, R26 ;  /* 0x0000001b1a197223 */ /* 0x000fc8000000001a */
[----:B------:R-:W-:-:S04]  /*8520*/  FFMA R26, R0, R25, RZ ;  /* 0x00000019001a7223 */ /* 0x000fc800000000ff */
[----:B------:R-:W-:-:S04]  /*8530*/  FFMA R27, R23, R26, R0 ;  /* 0x0000001a171b7223 */ /* 0x000fc80000000000 */
[----:B------:R-:W-:-:S04]  /*8540*/  FFMA R26, R25, R27, R26 ;  /* 0x0000001b191a7223 */ /* 0x000fc8000000001a */
[----:B------:R-:W-:-:S04]  /*8550*/  FFMA R23, R23, R26, R0 ;  /* 0x0000001a17177223 */ /* 0x000fc80000000000 */
[----:B------:R-:W-:-:S05]  /*8560*/  FFMA R0, R25, R23, R26 ;  /* 0x0000001719007223 */ /* 0x000fca000000001a */
[----:B------:R-:W-:-:S04]  /*8570*/  SHF.R.U32.HI R15, RZ, 0x17, R0 ;  /* 0x00000017ff0f7819 */ /* 0x000fc80000011600 */
[----:B------:R-:W-:-:S04]  /*8580*/  LOP3.LUT R24, R15, 0xff, RZ, 0xc0, !PT ;  /* 0x000000ff0f187812 */ /* 0x000fc800078ec0ff */
[----:B------:R-:W-:-:S04]  /*8590*/  IADD3 R15, PT, PT, R24, R17, RZ ;  /* 0x00000011180f7210 */ /* 0x000fc80007ffe0ff */
[----:B------:R-:W-:-:S04]  /*85a0*/  IADD3 R24, PT, PT, R15, -0x1, RZ ;  /* 0xffffffff0f187810 */ /* 0x000fc80007ffe0ff */
[----:B------:R-:W-:-:S13]  /*85b0*/  ISETP.GE.U32.AND P0, PT, R24, 0xfe, PT ;  /* 0x000000fe1800780c */ /* 0x000fda0003f06070 */
[----:B------:R-:W-:Y:S05]  /*85c0*/  @!P0 BRA `(.L_x_169) ;  /* 0x0000000000808947 */ /* 0x000fea0003800000 */
[----:B------:R-:W-:-:S13]  /*85d0*/  ISETP.GT.AND P0, PT, R15, 0xfe, PT ;  /* 0x000000fe0f00780c */ /* 0x000fda0003f04270 */
[----:B------:R-:W-:Y:S05]  /*85e0*/  @P0 BRA `(.L_x_170) ;  /* 0x00000000006c0947 */ /* 0x000fea0003800000 */
[----:B------:R-:W-:-:S13]  /*85f0*/  ISETP.GE.AND P0, PT, R15, 0x1, PT ;  /* 0x000000010f00780c */ /* 0x000fda0003f06270 */
[----:B------:R-:W-:Y:S05]  /*8600*/  @P0 BRA `(.L_x_171) ;  /* 0x0000000000740947 */ /* 0x000fea0003800000 */
[----:B------:R-:W-:Y:S02]  /*8610*/  ISETP.GE.AND P0, PT, R15, -0x18, PT ;  /* 0xffffffe80f00780c */ /* 0x000fe40003f06270 */
[----:B------:R-:W-:-:S11]  /*8620*/  LOP3.LUT R0, R0, 0x80000000, RZ, 0xc0, !PT ;  /* 0x8000000000007812 */ /* 0x000fd600078ec0ff */
[----:B------:R-:W-:Y:S05]  /*8630*/  @!P0 BRA `(.L_x_171) ;  /* 0x0000000000688947 */ /* 0x000fea0003800000 */
[CCC-:B------:R-:W-:Y:S01]  /*8640*/  FFMA.RZ R17, R25.reuse, R23.reuse, R26.reuse ;  /* 0x0000001719117223 */ /* 0x1c0fe2000000c01a */
[CCC-:B------:R-:W-:Y:S01]  /*8650*/  FFMA.RP R24, R25.reuse, R23.reuse, R26.reuse ;  /* 0x0000001719187223 */ /* 0x1c0fe2000000801a */
[----:B------:R-:W-:Y:S01]  /*8660*/  FFMA.RM R25, R25, R23, R26 ;  /* 0x0000001719197223 */ /* 0x000fe2000000401a */
[----:B------:R-:W-:Y:S02]  /*8670*/  IADD3 R23, PT, PT, R15, 0x20, RZ ;  /* 0x000000200f177810 */ /* 0x000fe40007ffe0ff */
[----:B------:R-:W-:Y:S02]  /*8680*/  LOP3.LUT R17, R17, 0x7fffff, RZ, 0xc0, !PT ;  /* 0x007fffff11117812 */ /* 0x000fe400078ec0ff */
[----:B------:R-:W-:Y:S02]  /*8690*/  ISETP.NE.AND P2, PT, R15, RZ, PT ;  /* 0x000000ff0f00720c */ /* 0x000fe40003f45270 */
[----:B------:R-:W-:Y:S02]  /*86a0*/  LOP3.LUT R26, R17, 0x800000, RZ, 0xfc, !PT ;  /* 0x00800000111a7812 */ /* 0x000fe400078efcff */
[----:B------:R-:W-:-:S02]  /*86b0*/  ISETP.NE.AND P1, PT, R15, RZ, PT ;  /* 0x000000ff0f00720c */ /* 0x000fc40003f25270 */
[----:B------:R-:W-:Y:S02]  /*86c0*/  IADD3 R15, PT, PT, -R15, RZ, RZ ;  /* 0x000000ff0f0f7210 */ /* 0x000fe40007ffe1ff */
[----:B------:R-:W-:Y:S02]  /*86d0*/  SHF.L.U32 R23, R26, R23, RZ ;  /* 0x000000171a177219 */ /* 0x000fe400000006ff */
[----:B------:R-:W-:Y:S02]  /*86e0*/  FSETP.NEU.FTZ.AND P0, PT, R24, R25, PT ;  /* 0x000000191800720b */ /* 0x000fe40003f1d000 */
[----:B------:R-:W-:Y:S02]  /*86f0*/  SEL R15, R15, RZ, P2 ;  /* 0x000000ff0f0f7207 */ /* 0x000fe40001000000 */
[----:B------:R-:W-:Y:S02]  /*8700*/  ISETP.NE.AND P1, PT, R23, RZ, P1 ;  /* 0x000000ff1700720c */ /* 0x000fe40000f25270 */
[----:B------:R-:W-:-:S02]  /*8710*/  SHF.R.U32.HI R26, RZ, R15, R26 ;  /* 0x0000000fff1a7219 */ /* 0x000fc4000001161a */
[----:B------:R-:W-:Y:S02]  /*8720*/  PLOP3.LUT P0, PT, P0, P1, PT, 0xf8, 0x8f ;  /* 0x00000000008f781c */ /* 0x000fe40000703f70 */
[----:B------:R-:W-:Y:S02]  /*8730*/  SHF.R.U32.HI R17, RZ, 0x1, R26 ;  /* 0x00000001ff117819 */ /* 0x000fe4000001161a */
[----:B------:R-:W-:-:S04]  /*8740*/  SEL R24, RZ, 0x1, !P0 ;  /* 0x00000001ff187807 */ /* 0x000fc80004000000 */
[----:B------:R-:W-:-:S04]  /*8750*/  LOP3.LUT R15, R24, 0x1, R17, 0xf8, !PT ;  /* 0x00000001180f7812 */ /* 0x000fc800078ef811 */
[----:B------:R-:W-:-:S04]  /*8760*/  LOP3.LUT R26, R15, R26, RZ, 0xc0, !PT ;  /* 0x0000001a0f1a7212 */ /* 0x000fc800078ec0ff */
[----:B------:R-:W-:-:S04]  /*8770*/  IADD3 R17, PT, PT, R17, R26, RZ ;  /* 0x0000001a11117210 */ /* 0x000fc80007ffe0ff */
[----:B------:R-:W-:Y:S01]  /*8780*/  LOP3.LUT R0, R17, R0, RZ, 0xfc, !PT ;  /* 0x0000000011007212 */ /* 0x000fe200078efcff */
[----:B------:R-:W-:Y:S06]  /*8790*/  BRA `(.L_x_171) ;  /* 0x0000000000107947 */ /* 0x000fec0003800000 */
.L_x_170:
[----:B------:R-:W-:-:S04]  /*87a0*/  LOP3.LUT R0, R0, 0x80000000, RZ, 0xc0, !PT ;  /* 0x8000000000007812 */ /* 0x000fc800078ec0ff */
[----:B------:R-:W-:Y:S01]  /*87b0*/  LOP3.LUT R0, R0, 0x7f800000, RZ, 0xfc, !PT ;  /* 0x7f80000000007812 */ /* 0x000fe200078efcff */
[----:B------:R-:W-:Y:S06]  /*87c0*/  BRA `(.L_x_171) ;  /* 0x0000000000047947 */ /* 0x000fec0003800000 */
.L_x_169:
[----:B------:R-:W-:-:S07]  /*87d0*/  LEA R0, R17, R0, 0x17 ;  /* 0x0000000011007211 */ /* 0x000fce00078eb8ff */
.L_x_171:
[----:B------:R-:W-:Y:S05]  /*87e0*/  BSYNC.RECONVERGENT B1 ;  /* 0x0000000000017941 */ /* 0x000fea0003800200 */
.L_x_168:
[----:B------:R-:W-:Y:S05]  /*87f0*/  BRA `(.L_x_172) ;  /* 0x0000000000207947 */ /* 0x000fea0003800000 */
.L_x_167:
[----:B------:R-:W-:-:S04]  /*8800*/  LOP3.LUT R0, R0, 0x80000000, R25, 0x48, !PT ;  /* 0x8000000000007812 */ /* 0x000fc800078e4819 */
[----:B------:R-:W-:Y:S01]  /*8810*/  LOP3.LUT R0, R0, 0x7f800000, RZ, 0xfc, !PT ;  /* 0x7f80000000007812 */ /* 0x000fe200078efcff */
[----:B------:R-:W-:Y:S06]  /*8820*/  BRA `(.L_x_172) ;  /* 0x0000000000147947 */ /* 0x000fec0003800000 */
.L_x_166:
[----:B------:R-:W-:Y:S01]  /*8830*/  LOP3.LUT R0, R0, 0x80000000, R25, 0x48, !PT ;  /* 0x8000000000007812 */ /* 0x000fe200078e4819 */
[----:B------:R-:W-:Y:S06]  /*8840*/  BRA `(.L_x_172) ;  /* 0x00000000000c7947 */ /* 0x000fec0003800000 */
.L_x_165:
[----:B------:R-:W0:Y:S01]  /*8850*/  MUFU.RSQ R0, -QNAN ;  /* 0xffc0000000007908 */ /* 0x000e220000001400 */
[----:B------:R-:W-:Y:S05]  /*8860*/  BRA `(.L_x_172) ;  /* 0x0000000000047947 */ /* 0x000fea0003800000 */
.L_x_164:
[----:B------:R-:W-:-:S07]  /*8870*/  FADD.FTZ R0, R25, R0 ;  /* 0x0000000019007221 */ /* 0x000fce0000010000 */
.L_x_172:
[----:B------:R-:W-:Y:S05]  /*8880*/  BSYNC.RECONVERGENT B0 ;  /* 0x0000000000007941 */ /* 0x000fea0003800200 */
.L_x_162:
[----:B------:R-:W-:Y:S01]  /*8890*/  HFMA2 R25, -RZ, RZ, 0, 0 ;  /* 0x00000000ff197431 */ /* 0x000fe200000001ff */
[----:B------:R-:W-:-:S04]  /*88a0*/  MOV R24, R4 ;  /* 0x0000000400187202 */ /* 0x000fc80000000f00 */
[----:B0-----:R-:W-:Y:S05]  /*88b0*/  RET.REL.NODEC R24 `(_Z15FilmGradeKerneliiffffffffffffffffffffffPKfPf) ;  /* 0xffffff7418d07950 */ /* 0x001fea0003c3ffff */
.L_x_173:
[----:B------:R-:W-:-:S00]  /*88c0*/  BRA `(.L_x_173) ;  /* 0xfffffffc00fc7947 */ /* 0x000fc0000383ffff */
[----:B------:R-:W-:-:S00]  /*88d0*/  NOP ;  /* 0x0000000000007918 */ /* 0x000fc00000000000 */
        /* <DEDUP_REMOVED lines=10> */
.L_x_174:


//--------------------- .nv.global.init           --------------------------
	.section	.nv.global.init,"aw",@progbits
	.align	4
.nv.global.init:
	.type		__cudart_i2opi_f,@object
	.size		__cudart_i2opi_f,(.L_0 - __cudart_i2opi_f)
__cudart_i2opi_f:
        /*0000*/ 	.byte	0x41, 0x90, 0x43, 0x3c, 0x99, 0x95, 0x62, 0xdb, 0xc0, 0xdd, 0x34, 0xf5, 0xd1, 0x57, 0x27, 0xfc
        /*0010*/ 	.byte	0x29, 0x15, 0x44, 0x4e, 0x6e, 0x83, 0xf9, 0xa2
.L_0:


//--------------------- .nv.shared.reserved.0     --------------------------
	.section	.nv.shared.reserved.0,"aw",@nobits
	.weak		__nv_reservedSMEM_offset_0_alias
	.size		__nv_reservedSMEM_offset_0_alias, 0, 64
	.other		__nv_reservedSMEM_offset_0_alias,@"STO_CUDA_RESERVED_SHARED STV_DEFAULT"
__nv_reservedSMEM_offset_0_alias:
	.zero		0
	.zero		64


//--------------------- .nv.constant0._Z15FilmGradeKerneliiffffffffffffffffffffffPKfPf --------------------------
	.section	.nv.constant0._Z15FilmGradeKerneliiffffffffffffffffffffffPKfPf,"a",@progbits
	.sectionflags	@""
	.align	4
.nv.constant0._Z15FilmGradeKerneliiffffffffffffffffffffffPKfPf:
	.zero		1008


//--------------------- SYMBOLS --------------------------

	.type		.nv.reservedSmem.offset0,@object
	.size		.nv.reservedSmem.offset0,0x4
